//
// Generated by NVIDIA NVVM Compiler
//
// Compiler Build ID: CL-36424714
// Cuda compilation tools, release 13.0, V13.0.88
// Based on NVVM 20.0.0
//

.version 9.0
.target sm_100
.address_size 64

	// .globl	_Z23convLayer_forward_naivePfS_S_iiiiiii
// _ZZ24convLayer_forward_sharedPfS_S_iiiiiiE5shmem has been demoted

.visible .entry _Z23convLayer_forward_naivePfS_S_iiiiiii(
	.param .u64 .ptr .align 1 _Z23convLayer_forward_naivePfS_S_iiiiiii_param_0,
	.param .u64 .ptr .align 1 _Z23convLayer_forward_naivePfS_S_iiiiiii_param_1,
	.param .u64 .ptr .align 1 _Z23convLayer_forward_naivePfS_S_iiiiiii_param_2,
	.param .u32 _Z23convLayer_forward_naivePfS_S_iiiiiii_param_3,
	.param .u32 _Z23convLayer_forward_naivePfS_S_iiiiiii_param_4,
	.param .u32 _Z23convLayer_forward_naivePfS_S_iiiiiii_param_5,
	.param .u32 _Z23convLayer_forward_naivePfS_S_iiiiiii_param_6,
	.param .u32 _Z23convLayer_forward_naivePfS_S_iiiiiii_param_7,
	.param .u32 _Z23convLayer_forward_naivePfS_S_iiiiiii_param_8,
	.param .u32 _Z23convLayer_forward_naivePfS_S_iiiiiii_param_9
)
{
	.reg .pred 	%p<14>;
	.reg .b32 	%r<77>;
	.reg .b32 	%f<123>;
	.reg .b64 	%rd<27>;

	ld.param.u64 	%rd7, [_Z23convLayer_forward_naivePfS_S_iiiiiii_param_0];
	ld.param.u64 	%rd8, [_Z23convLayer_forward_naivePfS_S_iiiiiii_param_1];
	ld.param.u32 	%r31, [_Z23convLayer_forward_naivePfS_S_iiiiiii_param_4];
	ld.param.u32 	%r32, [_Z23convLayer_forward_naivePfS_S_iiiiiii_param_5];
	ld.param.u32 	%r33, [_Z23convLayer_forward_naivePfS_S_iiiiiii_param_6];
	ld.param.u32 	%r34, [_Z23convLayer_forward_naivePfS_S_iiiiiii_param_7];
	ld.param.u32 	%r35, [_Z23convLayer_forward_naivePfS_S_iiiiiii_param_8];
	ld.param.u32 	%r36, [_Z23convLayer_forward_naivePfS_S_iiiiiii_param_9];
	cvta.to.global.u64 	%rd1, %rd8;
	cvta.to.global.u64 	%rd2, %rd7;
	mov.u32 	%r1, %ctaid.x;
	mov.u32 	%r2, %ctaid.y;
	mov.u32 	%r37, %ctaid.z;
	div.u32 	%r38, %r37, %r36;
	mov.u32 	%r39, %ntid.y;
	mov.u32 	%r40, %tid.y;
	mad.lo.s32 	%r3, %r38, %r39, %r40;
	mul.lo.s32 	%r41, %r38, %r36;
	sub.s32 	%r42, %r37, %r41;
	mov.u32 	%r43, %ntid.x;
	mov.u32 	%r44, %tid.x;
	mad.lo.s32 	%r4, %r42, %r43, %r44;
	setp.lt.s32 	%p1, %r31, 1;
	mov.f32 	%f121, 0f00000000;
	@%p1 bra 	$L__BB0_19;
	setp.lt.s32 	%p2, %r35, 1;
	@%p2 bra 	$L__BB0_19;
	and.b32  	%r5, %r35, 15;
	and.b32  	%r6, %r35, 7;
	and.b32  	%r7, %r35, 2147483632;
	and.b32  	%r8, %r35, 3;
	neg.s32 	%r9, %r7;
	add.s64 	%rd3, %rd1, 32;
	mul.lo.s32 	%r10, %r31, %r2;
	mul.lo.s32 	%r11, %r31, %r1;
	mov.b32 	%r69, 0;
	mov.f32 	%f121, 0f00000000;
$L__BB0_3:
	add.s32 	%r47, %r69, %r11;
	mad.lo.s32 	%r13, %r47, %r33, %r3;
	add.s32 	%r48, %r69, %r10;
	mul.lo.s32 	%r14, %r48, %r35;
	mov.b32 	%r70, 0;
$L__BB0_4:
	setp.lt.u32 	%p3, %r35, 16;
	add.s32 	%r50, %r13, %r70;
	mad.lo.s32 	%r16, %r50, %r34, %r4;
	add.s32 	%r51, %r70, %r14;
	mul.lo.s32 	%r17, %r51, %r35;
	mov.b32 	%r75, 0;
	@%p3 bra 	$L__BB0_7;
	mov.b32 	%r73, 0;
	mov.u32 	%r71, %r17;
	mov.u32 	%r72, %r9;
$L__BB0_6:
	.pragma "nounroll";
	mul.wide.s32 	%rd9, %r71, 4;
	add.s64 	%rd10, %rd3, %rd9;
	add.s32 	%r53, %r16, %r73;
	mul.wide.s32 	%rd11, %r53, 4;
	add.s64 	%rd12, %rd2, %rd11;
	ld.global.f32 	%f22, [%rd12];
	ld.global.f32 	%f23, [%rd10+-32];
	fma.rn.f32 	%f24, %f22, %f23, %f121;
	ld.global.f32 	%f25, [%rd12+4];
	ld.global.f32 	%f26, [%rd10+-28];
	fma.rn.f32 	%f27, %f25, %f26, %f24;
	ld.global.f32 	%f28, [%rd12+8];
	ld.global.f32 	%f29, [%rd10+-24];
	fma.rn.f32 	%f30, %f28, %f29, %f27;
	ld.global.f32 	%f31, [%rd12+12];
	ld.global.f32 	%f32, [%rd10+-20];
	fma.rn.f32 	%f33, %f31, %f32, %f30;
	ld.global.f32 	%f34, [%rd12+16];
	ld.global.f32 	%f35, [%rd10+-16];
	fma.rn.f32 	%f36, %f34, %f35, %f33;
	ld.global.f32 	%f37, [%rd12+20];
	ld.global.f32 	%f38, [%rd10+-12];
	fma.rn.f32 	%f39, %f37, %f38, %f36;
	ld.global.f32 	%f40, [%rd12+24];
	ld.global.f32 	%f41, [%rd10+-8];
	fma.rn.f32 	%f42, %f40, %f41, %f39;
	ld.global.f32 	%f43, [%rd12+28];
	ld.global.f32 	%f44, [%rd10+-4];
	fma.rn.f32 	%f45, %f43, %f44, %f42;
	ld.global.f32 	%f46, [%rd12+32];
	ld.global.f32 	%f47, [%rd10];
	fma.rn.f32 	%f48, %f46, %f47, %f45;
	ld.global.f32 	%f49, [%rd12+36];
	ld.global.f32 	%f50, [%rd10+4];
	fma.rn.f32 	%f51, %f49, %f50, %f48;
	ld.global.f32 	%f52, [%rd12+40];
	ld.global.f32 	%f53, [%rd10+8];
	fma.rn.f32 	%f54, %f52, %f53, %f51;
	ld.global.f32 	%f55, [%rd12+44];
	ld.global.f32 	%f56, [%rd10+12];
	fma.rn.f32 	%f57, %f55, %f56, %f54;
	ld.global.f32 	%f58, [%rd12+48];
	ld.global.f32 	%f59, [%rd10+16];
	fma.rn.f32 	%f60, %f58, %f59, %f57;
	ld.global.f32 	%f61, [%rd12+52];
	ld.global.f32 	%f62, [%rd10+20];
	fma.rn.f32 	%f63, %f61, %f62, %f60;
	ld.global.f32 	%f64, [%rd12+56];
	ld.global.f32 	%f65, [%rd10+24];
	fma.rn.f32 	%f66, %f64, %f65, %f63;
	ld.global.f32 	%f67, [%rd12+60];
	ld.global.f32 	%f68, [%rd10+28];
	fma.rn.f32 	%f121, %f67, %f68, %f66;
	add.s32 	%r73, %r73, 16;
	add.s32 	%r72, %r72, 16;
	add.s32 	%r71, %r71, 16;
	setp.ne.s32 	%p4, %r72, 0;
	mov.u32 	%r75, %r7;
	@%p4 bra 	$L__BB0_6;
$L__BB0_7:
	setp.eq.s32 	%p5, %r5, 0;
	@%p5 bra 	$L__BB0_17;
	add.s32 	%r54, %r5, -1;
	setp.lt.u32 	%p6, %r54, 7;
	@%p6 bra 	$L__BB0_10;
	add.s32 	%r55, %r16, %r75;
	add.s32 	%r56, %r75, %r17;
	mul.wide.s32 	%rd13, %r55, 4;
	add.s64 	%rd14, %rd2, %rd13;
	ld.global.f32 	%f70, [%rd14];
	mul.wide.s32 	%rd15, %r56, 4;
	add.s64 	%rd16, %rd1, %rd15;
	ld.global.f32 	%f71, [%rd16];
	fma.rn.f32 	%f72, %f70, %f71, %f121;
	ld.global.f32 	%f73, [%rd14+4];
	ld.global.f32 	%f74, [%rd16+4];
	fma.rn.f32 	%f75, %f73, %f74, %f72;
	ld.global.f32 	%f76, [%rd14+8];
	ld.global.f32 	%f77, [%rd16+8];
	fma.rn.f32 	%f78, %f76, %f77, %f75;
	ld.global.f32 	%f79, [%rd14+12];
	ld.global.f32 	%f80, [%rd16+12];
	fma.rn.f32 	%f81, %f79, %f80, %f78;
	ld.global.f32 	%f82, [%rd14+16];
	ld.global.f32 	%f83, [%rd16+16];
	fma.rn.f32 	%f84, %f82, %f83, %f81;
	ld.global.f32 	%f85, [%rd14+20];
	ld.global.f32 	%f86, [%rd16+20];
	fma.rn.f32 	%f87, %f85, %f86, %f84;
	ld.global.f32 	%f88, [%rd14+24];
	ld.global.f32 	%f89, [%rd16+24];
	fma.rn.f32 	%f90, %f88, %f89, %f87;
	ld.global.f32 	%f91, [%rd14+28];
	ld.global.f32 	%f92, [%rd16+28];
	fma.rn.f32 	%f121, %f91, %f92, %f90;
	add.s32 	%r75, %r75, 8;
$L__BB0_10:
	setp.eq.s32 	%p7, %r6, 0;
	@%p7 bra 	$L__BB0_17;
	add.s32 	%r57, %r6, -1;
	setp.lt.u32 	%p8, %r57, 3;
	@%p8 bra 	$L__BB0_13;
	add.s32 	%r58, %r16, %r75;
	add.s32 	%r59, %r75, %r17;
	mul.wide.s32 	%rd17, %r58, 4;
	add.s64 	%rd18, %rd2, %rd17;
	ld.global.f32 	%f94, [%rd18];
	mul.wide.s32 	%rd19, %r59, 4;
	add.s64 	%rd20, %rd1, %rd19;
	ld.global.f32 	%f95, [%rd20];
	fma.rn.f32 	%f96, %f94, %f95, %f121;
	ld.global.f32 	%f97, [%rd18+4];
	ld.global.f32 	%f98, [%rd20+4];
	fma.rn.f32 	%f99, %f97, %f98, %f96;
	ld.global.f32 	%f100, [%rd18+8];
	ld.global.f32 	%f101, [%rd20+8];
	fma.rn.f32 	%f102, %f100, %f101, %f99;
	ld.global.f32 	%f103, [%rd18+12];
	ld.global.f32 	%f104, [%rd20+12];
	fma.rn.f32 	%f121, %f103, %f104, %f102;
	add.s32 	%r75, %r75, 4;
$L__BB0_13:
	setp.eq.s32 	%p9, %r8, 0;
	@%p9 bra 	$L__BB0_17;
	setp.eq.s32 	%p10, %r8, 1;
	add.s32 	%r60, %r16, %r75;
	add.s32 	%r61, %r75, %r17;
	mul.wide.s32 	%rd21, %r60, 4;
	add.s64 	%rd4, %rd2, %rd21;
	ld.global.f32 	%f105, [%rd4];
	mul.wide.s32 	%rd22, %r61, 4;
	add.s64 	%rd5, %rd1, %rd22;
	ld.global.f32 	%f106, [%rd5];
	fma.rn.f32 	%f121, %f105, %f106, %f121;
	@%p10 bra 	$L__BB0_17;
	setp.eq.s32 	%p11, %r8, 2;
	ld.global.f32 	%f107, [%rd4+4];
	ld.global.f32 	%f108, [%rd5+4];
	fma.rn.f32 	%f121, %f107, %f108, %f121;
	@%p11 bra 	$L__BB0_17;
	ld.global.f32 	%f109, [%rd4+8];
	ld.global.f32 	%f110, [%rd5+8];
	fma.rn.f32 	%f121, %f109, %f110, %f121;
$L__BB0_17:
	add.s32 	%r70, %r70, 1;
	setp.ne.s32 	%p12, %r70, %r35;
	@%p12 bra 	$L__BB0_4;
	add.s32 	%r69, %r69, 1;
	setp.ne.s32 	%p13, %r69, %r31;
	@%p13 bra 	$L__BB0_3;
$L__BB0_19:
	ld.param.u64 	%rd26, [_Z23convLayer_forward_naivePfS_S_iiiiiii_param_2];
	cvta.to.global.u64 	%rd23, %rd26;
	sub.s32 	%r62, %r34, %r35;
	sub.s32 	%r63, %r33, %r35;
	mad.lo.s32 	%r64, %r32, %r1, %r2;
	mad.lo.s32 	%r65, %r64, %r63, %r64;
	add.s32 	%r66, %r3, %r65;
	mad.lo.s32 	%r67, %r66, %r62, %r66;
	add.s32 	%r68, %r67, %r4;
	mul.wide.s32 	%rd24, %r68, 4;
	add.s64 	%rd25, %rd23, %rd24;
	st.global.f32 	[%rd25], %f121;
	ret;

}
	// .globl	_Z31convLayer_forward_naive_channelPfS_S_iiiiiii
.visible .entry _Z31convLayer_forward_naive_channelPfS_S_iiiiiii(
	.param .u64 .ptr .align 1 _Z31convLayer_forward_naive_channelPfS_S_iiiiiii_param_0,
	.param .u64 .ptr .align 1 _Z31convLayer_forward_naive_channelPfS_S_iiiiiii_param_1,
	.param .u64 .ptr .align 1 _Z31convLayer_forward_naive_channelPfS_S_iiiiiii_param_2,
	.param .u32 _Z31convLayer_forward_naive_channelPfS_S_iiiiiii_param_3,
	.param .u32 _Z31convLayer_forward_naive_channelPfS_S_iiiiiii_param_4,
	.param .u32 _Z31convLayer_forward_naive_channelPfS_S_iiiiiii_param_5,
	.param .u32 _Z31convLayer_forward_naive_channelPfS_S_iiiiiii_param_6,
	.param .u32 _Z31convLayer_forward_naive_channelPfS_S_iiiiiii_param_7,
	.param .u32 _Z31convLayer_forward_naive_channelPfS_S_iiiiiii_param_8,
	.param .u32 _Z31convLayer_forward_naive_channelPfS_S_iiiiiii_param_9
)
{
	.reg .pred 	%p<13>;
	.reg .b32 	%r<137>;
	.reg .b32 	%f<75>;
	.reg .b64 	%rd<62>;

	ld.param.u64 	%rd4, [_Z31convLayer_forward_naive_channelPfS_S_iiiiiii_param_0];
	ld.param.u64 	%rd5, [_Z31convLayer_forward_naive_channelPfS_S_iiiiiii_param_1];
	ld.param.u32 	%r50, [_Z31convLayer_forward_naive_channelPfS_S_iiiiiii_param_4];
	ld.param.u32 	%r51, [_Z31convLayer_forward_naive_channelPfS_S_iiiiiii_param_5];
	ld.param.u32 	%r53, [_Z31convLayer_forward_naive_channelPfS_S_iiiiiii_param_7];
	ld.param.u32 	%r54, [_Z31convLayer_forward_naive_channelPfS_S_iiiiiii_param_8];
	ld.param.u32 	%r55, [_Z31convLayer_forward_naive_channelPfS_S_iiiiiii_param_9];
	cvta.to.global.u64 	%rd1, %rd5;
	cvta.to.global.u64 	%rd2, %rd4;
	mov.u32 	%r1, %ctaid.x;
	mov.u32 	%r2, %ctaid.y;
	mov.u32 	%r56, %ctaid.z;
	div.u32 	%r57, %r56, %r55;
	mov.u32 	%r58, %tid.y;
	add.s32 	%r3, %r57, %r58;
	mul.lo.s32 	%r59, %r57, %r55;
	sub.s32 	%r60, %r56, %r59;
	mov.u32 	%r61, %tid.x;
	add.s32 	%r4, %r60, %r61;
	setp.lt.s32 	%p1, %r50, 1;
	mov.f32 	%f73, 0f00000000;
	@%p1 bra 	$L__BB1_17;
	setp.lt.s32 	%p2, %r54, 1;
	@%p2 bra 	$L__BB1_17;
	ld.param.u32 	%r120, [_Z31convLayer_forward_naive_channelPfS_S_iiiiiii_param_6];
	and.b32  	%r5, %r54, 7;
	and.b32  	%r6, %r54, 2147483640;
	mul.lo.s32 	%r63, %r51, %r50;
	shl.b32 	%r7, %r63, 3;
	mul.lo.s32 	%r8, %r54, %r50;
	mad.lo.s32 	%r9, %r120, %r1, %r3;
	mov.b32 	%r122, 0;
	mov.f32 	%f73, 0f00000000;
	mul.wide.u32 	%rd50, %r50, 4;
$L__BB1_3:
	mov.b32 	%r123, 0;
$L__BB1_4:
	setp.lt.u32 	%p3, %r54, 8;
	add.s32 	%r66, %r9, %r123;
	mad.lo.s32 	%r12, %r66, %r53, %r4;
	mul.lo.s32 	%r13, %r123, %r54;
	mov.b32 	%r135, 0;
	@%p3 bra 	$L__BB1_7;
	and.b32  	%r68, %r54, 2147483640;
	neg.s32 	%r132, %r68;
	mad.lo.s32 	%r69, %r50, %r13, %r50;
	add.s32 	%r70, %r122, %r69;
	mad.lo.s32 	%r131, %r51, %r70, %r2;
	add.s32 	%r71, %r13, 2;
	mad.lo.s32 	%r72, %r50, %r71, %r122;
	mad.lo.s32 	%r130, %r51, %r72, %r2;
	add.s32 	%r73, %r13, 3;
	mad.lo.s32 	%r74, %r50, %r73, %r122;
	mad.lo.s32 	%r129, %r51, %r74, %r2;
	add.s32 	%r75, %r13, 4;
	mad.lo.s32 	%r76, %r50, %r75, %r122;
	mad.lo.s32 	%r128, %r51, %r76, %r2;
	add.s32 	%r77, %r13, 5;
	mad.lo.s32 	%r78, %r50, %r77, %r122;
	mad.lo.s32 	%r127, %r51, %r78, %r2;
	add.s32 	%r79, %r13, 6;
	mad.lo.s32 	%r80, %r50, %r79, %r122;
	mad.lo.s32 	%r126, %r51, %r80, %r2;
	add.s32 	%r81, %r13, 7;
	mad.lo.s32 	%r82, %r50, %r81, %r122;
	mad.lo.s32 	%r125, %r51, %r82, %r2;
	mad.lo.s32 	%r83, %r8, %r123, %r122;
	mad.lo.s32 	%r124, %r51, %r83, %r2;
	mov.b32 	%r133, 0;
$L__BB1_6:
	.pragma "nounroll";
	add.s32 	%r84, %r12, %r133;
	mad.lo.s32 	%r85, %r84, %r50, %r122;
	mul.wide.s32 	%rd6, %r85, 4;
	add.s64 	%rd7, %rd2, %rd6;
	ld.global.f32 	%f20, [%rd7];
	mul.wide.s32 	%rd8, %r124, 4;
	add.s64 	%rd9, %rd1, %rd8;
	ld.global.f32 	%f21, [%rd9];
	fma.rn.f32 	%f22, %f20, %f21, %f73;
	add.s64 	%rd11, %rd7, %rd50;
	ld.global.f32 	%f23, [%rd11];
	mul.wide.s32 	%rd12, %r131, 4;
	add.s64 	%rd13, %rd1, %rd12;
	ld.global.f32 	%f24, [%rd13];
	fma.rn.f32 	%f25, %f23, %f24, %f22;
	add.s64 	%rd14, %rd11, %rd50;
	ld.global.f32 	%f26, [%rd14];
	mul.wide.s32 	%rd15, %r130, 4;
	add.s64 	%rd16, %rd1, %rd15;
	ld.global.f32 	%f27, [%rd16];
	fma.rn.f32 	%f28, %f26, %f27, %f25;
	add.s64 	%rd17, %rd14, %rd50;
	ld.global.f32 	%f29, [%rd17];
	mul.wide.s32 	%rd18, %r129, 4;
	add.s64 	%rd19, %rd1, %rd18;
	ld.global.f32 	%f30, [%rd19];
	fma.rn.f32 	%f31, %f29, %f30, %f28;
	add.s64 	%rd20, %rd17, %rd50;
	ld.global.f32 	%f32, [%rd20];
	mul.wide.s32 	%rd21, %r128, 4;
	add.s64 	%rd22, %rd1, %rd21;
	ld.global.f32 	%f33, [%rd22];
	fma.rn.f32 	%f34, %f32, %f33, %f31;
	add.s64 	%rd23, %rd20, %rd50;
	ld.global.f32 	%f35, [%rd23];
	mul.wide.s32 	%rd24, %r127, 4;
	add.s64 	%rd25, %rd1, %rd24;
	ld.global.f32 	%f36, [%rd25];
	fma.rn.f32 	%f37, %f35, %f36, %f34;
	add.s64 	%rd26, %rd23, %rd50;
	ld.global.f32 	%f38, [%rd26];
	mul.wide.s32 	%rd27, %r126, 4;
	add.s64 	%rd28, %rd1, %rd27;
	ld.global.f32 	%f39, [%rd28];
	fma.rn.f32 	%f40, %f38, %f39, %f37;
	add.s64 	%rd29, %rd26, %rd50;
	ld.global.f32 	%f41, [%rd29];
	mul.wide.s32 	%rd30, %r125, 4;
	add.s64 	%rd31, %rd1, %rd30;
	ld.global.f32 	%f42, [%rd31];
	fma.rn.f32 	%f73, %f41, %f42, %f40;
	add.s32 	%r133, %r133, 8;
	add.s32 	%r132, %r132, 8;
	add.s32 	%r131, %r131, %r7;
	add.s32 	%r130, %r130, %r7;
	add.s32 	%r129, %r129, %r7;
	add.s32 	%r128, %r128, %r7;
	add.s32 	%r127, %r127, %r7;
	add.s32 	%r126, %r126, %r7;
	add.s32 	%r125, %r125, %r7;
	add.s32 	%r124, %r124, %r7;
	setp.ne.s32 	%p4, %r132, 0;
	mov.u32 	%r135, %r6;
	@%p4 bra 	$L__BB1_6;
$L__BB1_7:
	setp.eq.s32 	%p5, %r5, 0;
	@%p5 bra 	$L__BB1_15;
	add.s32 	%r86, %r5, -1;
	setp.lt.u32 	%p6, %r86, 3;
	@%p6 bra 	$L__BB1_10;
	add.s32 	%r87, %r12, %r135;
	mad.lo.s32 	%r88, %r87, %r50, %r122;
	add.s32 	%r89, %r135, %r13;
	mad.lo.s32 	%r90, %r89, %r50, %r122;
	mad.lo.s32 	%r91, %r90, %r51, %r2;
	mul.wide.s32 	%rd32, %r88, 4;
	add.s64 	%rd33, %rd2, %rd32;
	ld.global.f32 	%f44, [%rd33];
	mul.wide.s32 	%rd34, %r91, 4;
	add.s64 	%rd35, %rd1, %rd34;
	ld.global.f32 	%f45, [%rd35];
	fma.rn.f32 	%f46, %f44, %f45, %f73;
	add.s32 	%r92, %r90, %r50;
	mad.lo.s32 	%r93, %r92, %r51, %r2;
	add.s64 	%rd37, %rd33, %rd50;
	ld.global.f32 	%f47, [%rd37];
	mul.wide.s32 	%rd38, %r93, 4;
	add.s64 	%rd39, %rd1, %rd38;
	ld.global.f32 	%f48, [%rd39];
	fma.rn.f32 	%f49, %f47, %f48, %f46;
	add.s32 	%r94, %r92, %r50;
	mad.lo.s32 	%r95, %r94, %r51, %r2;
	add.s64 	%rd40, %rd37, %rd50;
	ld.global.f32 	%f50, [%rd40];
	mul.wide.s32 	%rd41, %r95, 4;
	add.s64 	%rd42, %rd1, %rd41;
	ld.global.f32 	%f51, [%rd42];
	fma.rn.f32 	%f52, %f50, %f51, %f49;
	add.s32 	%r96, %r94, %r50;
	mad.lo.s32 	%r97, %r96, %r51, %r2;
	add.s64 	%rd43, %rd40, %rd50;
	ld.global.f32 	%f53, [%rd43];
	mul.wide.s32 	%rd44, %r97, 4;
	add.s64 	%rd45, %rd1, %rd44;
	ld.global.f32 	%f54, [%rd45];
	fma.rn.f32 	%f73, %f53, %f54, %f52;
	add.s32 	%r135, %r135, 4;
$L__BB1_10:
	and.b32  	%r98, %r54, 3;
	setp.eq.s32 	%p7, %r98, 0;
	@%p7 bra 	$L__BB1_15;
	setp.eq.s32 	%p8, %r98, 1;
	@%p8 bra 	$L__BB1_13;
	add.s32 	%r99, %r12, %r135;
	mad.lo.s32 	%r100, %r99, %r50, %r122;
	add.s32 	%r101, %r135, %r13;
	mad.lo.s32 	%r102, %r101, %r50, %r122;
	mad.lo.s32 	%r103, %r102, %r51, %r2;
	mul.wide.s32 	%rd46, %r100, 4;
	add.s64 	%rd47, %rd2, %rd46;
	ld.global.f32 	%f56, [%rd47];
	mul.wide.s32 	%rd48, %r103, 4;
	add.s64 	%rd49, %rd1, %rd48;
	ld.global.f32 	%f57, [%rd49];
	fma.rn.f32 	%f58, %f56, %f57, %f73;
	add.s32 	%r104, %r102, %r50;
	mad.lo.s32 	%r105, %r104, %r51, %r2;
	add.s64 	%rd51, %rd47, %rd50;
	ld.global.f32 	%f59, [%rd51];
	mul.wide.s32 	%rd52, %r105, 4;
	add.s64 	%rd53, %rd1, %rd52;
	ld.global.f32 	%f60, [%rd53];
	fma.rn.f32 	%f73, %f59, %f60, %f58;
	add.s32 	%r135, %r135, 2;
$L__BB1_13:
	and.b32  	%r106, %r54, 1;
	setp.eq.b32 	%p9, %r106, 1;
	not.pred 	%p10, %p9;
	@%p10 bra 	$L__BB1_15;
	add.s32 	%r107, %r12, %r135;
	mad.lo.s32 	%r108, %r107, %r50, %r122;
	add.s32 	%r109, %r135, %r13;
	mad.lo.s32 	%r110, %r109, %r50, %r122;
	mad.lo.s32 	%r111, %r110, %r51, %r2;
	mul.wide.s32 	%rd54, %r108, 4;
	add.s64 	%rd55, %rd2, %rd54;
	ld.global.f32 	%f61, [%rd55];
	mul.wide.s32 	%rd56, %r111, 4;
	add.s64 	%rd57, %rd1, %rd56;
	ld.global.f32 	%f62, [%rd57];
	fma.rn.f32 	%f73, %f61, %f62, %f73;
$L__BB1_15:
	add.s32 	%r123, %r123, 1;
	setp.ne.s32 	%p11, %r123, %r54;
	@%p11 bra 	$L__BB1_4;
	add.s32 	%r122, %r122, 1;
	setp.ne.s32 	%p12, %r122, %r50;
	@%p12 bra 	$L__BB1_3;
$L__BB1_17:
	ld.param.u32 	%r121, [_Z31convLayer_forward_naive_channelPfS_S_iiiiiii_param_6];
	ld.param.u64 	%rd61, [_Z31convLayer_forward_naive_channelPfS_S_iiiiiii_param_2];
	cvta.to.global.u64 	%rd58, %rd61;
	sub.s32 	%r112, %r53, %r54;
	sub.s32 	%r113, %r121, %r54;
	mov.u32 	%r114, %ctaid.x;
	mad.lo.s32 	%r115, %r114, %r113, %r114;
	add.s32 	%r116, %r3, %r115;
	mad.lo.s32 	%r117, %r116, %r112, %r116;
	add.s32 	%r118, %r117, %r4;
	mad.lo.s32 	%r119, %r118, %r51, %r2;
	mul.wide.s32 	%rd59, %r119, 4;
	add.s64 	%rd60, %rd58, %rd59;
	st.global.f32 	[%rd60], %f73;
	ret;

}
	// .globl	_Z24convLayer_forward_sharedPfS_S_iiiiii
.visible .entry _Z24convLayer_forward_sharedPfS_S_iiiiii(
	.param .u64 .ptr .align 1 _Z24convLayer_forward_sharedPfS_S_iiiiii_param_0,
	.param .u64 .ptr .align 1 _Z24convLayer_forward_sharedPfS_S_iiiiii_param_1,
	.param .u64 .ptr .align 1 _Z24convLayer_forward_sharedPfS_S_iiiiii_param_2,
	.param .u32 _Z24convLayer_forward_sharedPfS_S_iiiiii_param_3,
	.param .u32 _Z24convLayer_forward_sharedPfS_S_iiiiii_param_4,
	.param .u32 _Z24convLayer_forward_sharedPfS_S_iiiiii_param_5,
	.param .u32 _Z24convLayer_forward_sharedPfS_S_iiiiii_param_6,
	.param .u32 _Z24convLayer_forward_sharedPfS_S_iiiiii_param_7,
	.param .u32 _Z24convLayer_forward_sharedPfS_S_iiiiii_param_8
)
{
	.reg .pred 	%p<21>;
	.reg .b32 	%r<107>;
	.reg .b32 	%f<77>;
	.reg .b64 	%rd<16>;
	// demoted variable
	.shared .align 4 .b8 _ZZ24convLayer_forward_sharedPfS_S_iiiiiiE5shmem[5284];
	ld.param.u32 	%r34, [_Z24convLayer_forward_sharedPfS_S_iiiiii_param_3];
	ld.param.u32 	%r36, [_Z24convLayer_forward_sharedPfS_S_iiiiii_param_5];
	ld.param.u32 	%r37, [_Z24convLayer_forward_sharedPfS_S_iiiiii_param_6];
	ld.param.u32 	%r38, [_Z24convLayer_forward_sharedPfS_S_iiiiii_param_7];
	ld.param.u32 	%r39, [_Z24convLayer_forward_sharedPfS_S_iiiiii_param_8];
	add.s32 	%r1, %r38, 31;
	mov.u32 	%r2, %ctaid.x;
	mov.u32 	%r3, %ctaid.y;
	mov.u32 	%r4, %tid.x;
	mov.u32 	%r5, %tid.y;
	mov.u32 	%r40, %ctaid.z;
	div.u32 	%r41, %r40, %r39;
	shl.b32 	%r6, %r41, 5;
	mul.lo.s32 	%r42, %r41, %r39;
	sub.s32 	%r43, %r40, %r42;
	shl.b32 	%r7, %r43, 5;
	add.s32 	%r8, %r6, %r4;
	add.s32 	%r9, %r7, %r5;
	setp.lt.s32 	%p2, %r34, 1;
	mov.f32 	%f74, 0f00000000;
	@%p2 bra 	$L__BB2_27;
	ld.param.u64 	%rd13, [_Z24convLayer_forward_sharedPfS_S_iiiiii_param_0];
	max.s32 	%r45, %r4, %r5;
	setp.lt.s32 	%p1, %r45, %r38;
	mad.lo.s32 	%r46, %r38, %r4, %r5;
	shl.b32 	%r47, %r46, 2;
	mov.u32 	%r48, _ZZ24convLayer_forward_sharedPfS_S_iiiiiiE5shmem;
	add.s32 	%r49, %r48, %r47;
	add.s32 	%r10, %r49, 5184;
	add.s32 	%r11, %r7, %r1;
	and.b32  	%r12, %r38, 7;
	and.b32  	%r13, %r38, 3;
	and.b32  	%r14, %r38, 2147483640;
	and.b32  	%r15, %r38, 1;
	cvta.to.global.u64 	%rd1, %rd13;
	mov.f32 	%f74, 0f00000000;
	mov.b32 	%r99, 0;
	not.pred 	%p3, %p1;
$L__BB2_2:
	@%p3 bra 	$L__BB2_4;
	ld.param.u64 	%rd14, [_Z24convLayer_forward_sharedPfS_S_iiiiii_param_1];
	mad.lo.s32 	%r50, %r34, %r3, %r99;
	mad.lo.s32 	%r51, %r50, %r38, %r4;
	mad.lo.s32 	%r52, %r51, %r38, %r5;
	cvta.to.global.u64 	%rd5, %rd14;
	mul.wide.s32 	%rd6, %r52, 4;
	add.s64 	%rd7, %rd5, %rd6;
	ld.global.f32 	%f19, [%rd7];
	st.shared.f32 	[%r10], %f19;
$L__BB2_4:
	setp.ge.s32 	%p4, %r4, %r1;
	bar.sync 	0;
	@%p4 bra 	$L__BB2_12;
	mad.lo.s32 	%r53, %r34, %r2, %r99;
	mul.lo.s32 	%r17, %r53, %r36;
	mov.u32 	%r100, %r8;
$L__BB2_6:
	setp.ge.s32 	%p5, %r5, %r1;
	@%p5 bra 	$L__BB2_11;
	add.s32 	%r54, %r100, %r17;
	mul.lo.s32 	%r19, %r54, %r37;
	sub.s32 	%r55, %r100, %r6;
	mul.lo.s32 	%r56, %r55, %r1;
	sub.s32 	%r20, %r56, %r7;
	mov.u32 	%r101, %r9;
$L__BB2_8:
	setp.ge.s32 	%p6, %r100, %r36;
	setp.ge.s32 	%p7, %r101, %r37;
	or.pred  	%p8, %p6, %p7;
	@%p8 bra 	$L__BB2_10;
	add.s32 	%r57, %r101, %r19;
	mul.wide.s32 	%rd8, %r57, 4;
	add.s64 	%rd9, %rd1, %rd8;
	ld.global.f32 	%f20, [%rd9];
	add.s32 	%r58, %r20, %r101;
	shl.b32 	%r59, %r58, 2;
	mov.u32 	%r60, _ZZ24convLayer_forward_sharedPfS_S_iiiiiiE5shmem;
	add.s32 	%r61, %r60, %r59;
	st.shared.f32 	[%r61], %f20;
$L__BB2_10:
	add.s32 	%r101, %r101, 32;
	setp.lt.s32 	%p9, %r101, %r11;
	@%p9 bra 	$L__BB2_8;
$L__BB2_11:
	add.s32 	%r100, %r100, 32;
	add.s32 	%r62, %r6, %r1;
	setp.lt.s32 	%p10, %r100, %r62;
	@%p10 bra 	$L__BB2_6;
$L__BB2_12:
	setp.lt.s32 	%p11, %r38, 1;
	bar.sync 	0;
	@%p11 bra 	$L__BB2_26;
	mov.b32 	%r102, 0;
$L__BB2_14:
	setp.lt.u32 	%p12, %r38, 8;
	mov.b32 	%r105, 0;
	@%p12 bra 	$L__BB2_17;
	mov.b32 	%r103, 0;
$L__BB2_16:
	.pragma "nounroll";
	add.s32 	%r66, %r103, %r9;
	shl.b32 	%r67, %r66, 2;
	mov.u32 	%r68, _ZZ24convLayer_forward_sharedPfS_S_iiiiiiE5shmem;
	add.s32 	%r69, %r68, %r67;
	ld.shared.f32 	%f22, [%r69];
	shl.b32 	%r70, %r103, 2;
	add.s32 	%r71, %r68, %r70;
	ld.shared.f32 	%f23, [%r71+5184];
	fma.rn.f32 	%f24, %f22, %f23, %f74;
	ld.shared.f32 	%f25, [%r69+4];
	ld.shared.f32 	%f26, [%r71+5188];
	fma.rn.f32 	%f27, %f25, %f26, %f24;
	ld.shared.f32 	%f28, [%r69+8];
	ld.shared.f32 	%f29, [%r71+5192];
	fma.rn.f32 	%f30, %f28, %f29, %f27;
	ld.shared.f32 	%f31, [%r69+12];
	ld.shared.f32 	%f32, [%r71+5196];
	fma.rn.f32 	%f33, %f31, %f32, %f30;
	ld.shared.f32 	%f34, [%r69+16];
	ld.shared.f32 	%f35, [%r71+5200];
	fma.rn.f32 	%f36, %f34, %f35, %f33;
	ld.shared.f32 	%f37, [%r69+20];
	ld.shared.f32 	%f38, [%r71+5204];
	fma.rn.f32 	%f39, %f37, %f38, %f36;
	ld.shared.f32 	%f40, [%r69+24];
	ld.shared.f32 	%f41, [%r71+5208];
	fma.rn.f32 	%f42, %f40, %f41, %f39;
	ld.shared.f32 	%f43, [%r69+28];
	ld.shared.f32 	%f44, [%r71+5212];
	fma.rn.f32 	%f74, %f43, %f44, %f42;
	add.s32 	%r103, %r103, 8;
	setp.ne.s32 	%p13, %r103, %r14;
	mov.u32 	%r105, %r14;
	@%p13 bra 	$L__BB2_16;
$L__BB2_17:
	setp.eq.s32 	%p14, %r12, 0;
	@%p14 bra 	$L__BB2_25;
	add.s32 	%r72, %r12, -1;
	setp.lt.u32 	%p15, %r72, 3;
	@%p15 bra 	$L__BB2_20;
	add.s32 	%r73, %r105, %r9;
	shl.b32 	%r74, %r73, 2;
	mov.u32 	%r75, _ZZ24convLayer_forward_sharedPfS_S_iiiiiiE5shmem;
	add.s32 	%r76, %r75, %r74;
	ld.shared.f32 	%f46, [%r76];
	shl.b32 	%r77, %r105, 2;
	add.s32 	%r78, %r75, %r77;
	ld.shared.f32 	%f47, [%r78+5184];
	fma.rn.f32 	%f48, %f46, %f47, %f74;
	ld.shared.f32 	%f49, [%r76+4];
	ld.shared.f32 	%f50, [%r78+5188];
	fma.rn.f32 	%f51, %f49, %f50, %f48;
	ld.shared.f32 	%f52, [%r76+8];
	ld.shared.f32 	%f53, [%r78+5192];
	fma.rn.f32 	%f54, %f52, %f53, %f51;
	ld.shared.f32 	%f55, [%r76+12];
	ld.shared.f32 	%f56, [%r78+5196];
	fma.rn.f32 	%f74, %f55, %f56, %f54;
	add.s32 	%r105, %r105, 4;
$L__BB2_20:
	setp.eq.s32 	%p16, %r13, 0;
	@%p16 bra 	$L__BB2_25;
	setp.eq.s32 	%p17, %r13, 1;
	@%p17 bra 	$L__BB2_23;
	add.s32 	%r79, %r105, %r9;
	shl.b32 	%r80, %r79, 2;
	mov.u32 	%r81, _ZZ24convLayer_forward_sharedPfS_S_iiiiiiE5shmem;
	add.s32 	%r82, %r81, %r80;
	ld.shared.f32 	%f58, [%r82];
	shl.b32 	%r83, %r105, 2;
	add.s32 	%r84, %r81, %r83;
	ld.shared.f32 	%f59, [%r84+5184];
	fma.rn.f32 	%f60, %f58, %f59, %f74;
	ld.shared.f32 	%f61, [%r82+4];
	ld.shared.f32 	%f62, [%r84+5188];
	fma.rn.f32 	%f74, %f61, %f62, %f60;
	add.s32 	%r105, %r105, 2;
$L__BB2_23:
	setp.eq.s32 	%p18, %r15, 0;
	@%p18 bra 	$L__BB2_25;
	add.s32 	%r85, %r105, %r9;
	shl.b32 	%r86, %r85, 2;
	mov.u32 	%r87, _ZZ24convLayer_forward_sharedPfS_S_iiiiiiE5shmem;
	add.s32 	%r88, %r87, %r86;
	ld.shared.f32 	%f63, [%r88];
	shl.b32 	%r89, %r105, 2;
	add.s32 	%r90, %r87, %r89;
	ld.shared.f32 	%f64, [%r90+5184];
	fma.rn.f32 	%f74, %f63, %f64, %f74;
$L__BB2_25:
	add.s32 	%r102, %r102, 1;
	setp.ne.s32 	%p19, %r102, %r38;
	@%p19 bra 	$L__BB2_14;
$L__BB2_26:
	bar.sync 	0;
	add.s32 	%r99, %r99, 1;
	setp.ne.s32 	%p20, %r99, %r34;
	@%p20 bra 	$L__BB2_2;
$L__BB2_27:
	ld.param.u32 	%r98, [_Z24convLayer_forward_sharedPfS_S_iiiiii_param_4];
	ld.param.u64 	%rd15, [_Z24convLayer_forward_sharedPfS_S_iiiiii_param_2];
	cvta.to.global.u64 	%rd10, %rd15;
	sub.s32 	%r91, %r37, %r38;
	sub.s32 	%r92, %r36, %r38;
	mad.lo.s32 	%r93, %r98, %r2, %r3;
	mad.lo.s32 	%r94, %r93, %r92, %r93;
	add.s32 	%r95, %r8, %r94;
	mad.lo.s32 	%r96, %r95, %r91, %r95;
	add.s32 	%r97, %r96, %r9;
	mul.wide.s32 	%rd11, %r97, 4;
	add.s64 	%rd12, %rd10, %rd11;
	st.global.f32 	[%rd12], %f74;
	ret;

}


// ===== COMPILED SASS (sm_100) =====

	.target	sm_100

	.elftype	@"ET_EXEC"


//--------------------- .note.nv.tkinfo           --------------------------
	.section	.note.nv.tkinfo,"",@"SHT_NOTE"
	.sectionflags	@"SHF_NOTE_NV_TKINFO"
	.tkinfo
        /*0018*/ 	.word	0x00000002
        /*0030*/ 	.string	""
        /*0030*/ 	.string	"ptxas"
        /*0030*/ 	.string	"Cuda compilation tools, release 13.0, V13.0.88"
        /*0030*/ 	.string	"Build cuda_13.0.r13.0/compiler.36424714_0"
        /*0030*/ 	.string	"-arch sm_100 -m 64 "



//--------------------- .note.nv.cuinfo           --------------------------
	.section	.note.nv.cuinfo,"",@"SHT_NOTE"
	.sectionflags	@"SHF_NOTE_NV_CUINFO"
        /*0018*/ 	.short	0x0002
        /*001a*/ 	.short	0x0064
        /*001c*/ 	.short	0x0082
	.zero		2


//--------------------- .nv.info                  --------------------------
	.section	.nv.info,"",@"SHT_CUDA_INFO"
	.align	4


	//----- nvinfo : EIATTR_REGCOUNT
	.align		4
        /*0000*/ 	.byte	0x04, 0x2f
        /*0002*/ 	.short	(.L_1 - .L_0)
	.align		4
.L_0:
        /*0004*/ 	.word	index@(_Z23convLayer_forward_naivePfS_S_iiiiiii)
        /*0008*/ 	.word	0x00000020


	//----- nvinfo : EIATTR_FRAME_SIZE
	.align		4
.L_1:
        /*000c*/ 	.byte	0x04, 0x11
        /*000e*/ 	.short	(.L_3 - .L_2)
	.align		4
.L_2:
        /*0010*/ 	.word	index@(_Z23convLayer_forward_naivePfS_S_iiiiiii)
        /*0014*/ 	.word	0x00000000


	//----- nvinfo : EIATTR_REGCOUNT
	.align		4
.L_3:
        /*0018*/ 	.byte	0x04, 0x2f
        /*001a*/ 	.short	(.L_5 - .L_4)
	.align		4
.L_4:
        /*001c*/ 	.word	index@(_Z31convLayer_forward_naive_channelPfS_S_iiiiiii)
        /*0020*/ 	.word	0x0000001f


	//----- nvinfo : EIATTR_FRAME_SIZE
	.align		4
.L_5:
        /*0024*/ 	.byte	0x04, 0x11
        /*0026*/ 	.short	(.L_7 - .L_6)
	.align		4
.L_6:
        /*0028*/ 	.word	index@(_Z31convLayer_forward_naive_channelPfS_S_iiiiiii)
        /*002c*/ 	.word	0x00000000


	//----- nvinfo : EIATTR_REGCOUNT
	.align		4
.L_7:
        /*0030*/ 	.byte	0x04, 0x2f
        /*0032*/ 	.short	(.L_9 - .L_8)
	.align		4
.L_8:
        /*0034*/ 	.word	index@(_Z24convLayer_forward_sharedPfS_S_iiiiii)
        /*0038*/ 	.word	0x00000020


	//----- nvinfo : EIATTR_FRAME_SIZE
	.align		4
.L_9:
        /*003c*/ 	.byte	0x04, 0x11
        /*003e*/ 	.short	(.L_11 - .L_10)
	.align		4
.L_10:
        /*0040*/ 	.word	index@(_Z24convLayer_forward_sharedPfS_S_iiiiii)
        /*0044*/ 	.word	0x00000000


	//----- nvinfo : EIATTR_MIN_STACK_SIZE
	.align		4
.L_11:
        /*0048*/ 	.byte	0x04, 0x12
        /*004a*/ 	.short	(.L_13 - .L_12)
	.align		4
.L_12:
        /*004c*/ 	.word	index@(_Z24convLayer_forward_sharedPfS_S_iiiiii)
        /*0050*/ 	.word	0x00000000


	//----- nvinfo : EIATTR_MIN_STACK_SIZE
	.align		4
.L_13:
        /*0054*/ 	.byte	0x04, 0x12
        /*0056*/ 	.short	(.L_15 - .L_14)
	.align		4
.L_14:
        /*0058*/ 	.word	index@(_Z31convLayer_forward_naive_channelPfS_S_iiiiiii)
        /*005c*/ 	.word	0x00000000


	//----- nvinfo : EIATTR_MIN_STACK_SIZE
	.align		4
.L_15:
        /*0060*/ 	.byte	0x04, 0x12
        /*0062*/ 	.short	(.L_17 - .L_16)
	.align		4
.L_16:
        /*0064*/ 	.word	index@(_Z23convLayer_forward_naivePfS_S_iiiiiii)
        /*0068*/ 	.word	0x00000000
.L_17:


//--------------------- .nv.compat                --------------------------
	.section	.nv.compat,"",@"SHT_CUDA_COMPAT_INFO"
	.align	4
        /*0000*/ 	.byte	0x02, 0x09, 0x00, 0x00, 0x02, 0x02, 0x01, 0x00, 0x02, 0x05, 0x05, 0x00, 0x03, 0x07, 0x01, 0x01
        /*0010*/ 	.byte	0x02, 0x03, 0x00, 0x00, 0x02, 0x06, 0x01, 0x00, 0x04, 0x0b, 0x08, 0x00, 0x09, 0x00, 0x00, 0x00
        /*0020*/ 	.byte	0x00, 0x00, 0x00, 0x00


//--------------------- .nv.info._Z24convLayer_forward_sharedPfS_S_iiiiii --------------------------
	.section	.nv.info._Z24convLayer_forward_sharedPfS_S_iiiiii,"",@"SHT_CUDA_INFO"
	.sectionflags	@""
	.align	4


	//----- nvinfo : EIATTR_CUDA_API_VERSION
	.align		4
        /*0000*/ 	.byte	0x04, 0x37
        /*0002*/ 	.short	(.L_19 - .L_18)
.L_18:
        /*0004*/ 	.word	0x00000082


	//----- nvinfo : EIATTR_KPARAM_INFO
	.align		4
.L_19:
        /*0008*/ 	.byte	0x04, 0x17
        /*000a*/ 	.short	(.L_21 - .L_20)
.L_20:
        /*000c*/ 	.word	0x00000000
        /*0010*/ 	.short	0x0008
        /*0012*/ 	.short	0x002c
        /*0014*/ 	.byte	0x00, 0xf0, 0x11, 0x00


	//----- nvinfo : EIATTR_KPARAM_INFO
	.align		4
.L_21:
        /*0018*/ 	.byte	0x04, 0x17
        /*001a*/ 	.short	(.L_23 - .L_22)
.L_22:
        /*001c*/ 	.word	0x00000000
        /*0020*/ 	.short	0x0007
        /*0022*/ 	.short	0x0028
        /*0024*/ 	.byte	0x00, 0xf0, 0x11, 0x00


	//----- nvinfo : EIATTR_KPARAM_INFO
	.align		4
.L_23:
        /*0028*/ 	.byte	0x04, 0x17
        /*002a*/ 	.short	(.L_25 - .L_24)
.L_24:
        /*002c*/ 	.word	0x00000000
        /*0030*/ 	.short	0x0006
        /*0032*/ 	.short	0x0024
        /*0034*/ 	.byte	0x00, 0xf0, 0x11, 0x00


	//----- nvinfo : EIATTR_KPARAM_INFO
	.align		4
.L_25:
        /*0038*/ 	.byte	0x04, 0x17
        /*003a*/ 	.short	(.L_27 - .L_26)
.L_26:
        /*003c*/ 	.word	0x00000000
        /*0040*/ 	.short	0x0005
        /*0042*/ 	.short	0x0020
        /*0044*/ 	.byte	0x00, 0xf0, 0x11, 0x00


	//----- nvinfo : EIATTR_KPARAM_INFO
	.align		4
.L_27:
        /*0048*/ 	.byte	0x04, 0x17
        /*004a*/ 	.short	(.L_29 - .L_28)
.L_28:
        /*004c*/ 	.word	0x00000000
        /*0050*/ 	.short	0x0004
        /*0052*/ 	.short	0x001c
        /*0054*/ 	.byte	0x00, 0xf0, 0x11, 0x00


	//----- nvinfo : EIATTR_KPARAM_INFO
	.align		4
.L_29:
        /*0058*/ 	.byte	0x04, 0x17
        /*005a*/ 	.short	(.L_31 - .L_30)
.L_30:
        /*005c*/ 	.word	0x00000000
        /*0060*/ 	.short	0x0003
        /*0062*/ 	.short	0x0018
        /*0064*/ 	.byte	0x00, 0xf0, 0x11, 0x00


	//----- nvinfo : EIATTR_KPARAM_INFO
	.align		4
.L_31:
        /*0068*/ 	.byte	0x04, 0x17
        /*006a*/ 	.short	(.L_33 - .L_32)
.L_32:
        /*006c*/ 	.word	0x00000000
        /*0070*/ 	.short	0x0002
        /*0072*/ 	.short	0x0010
        /*0074*/ 	.byte	0x00, 0xf5, 0x21, 0x00


	//----- nvinfo : EIATTR_KPARAM_INFO
	.align		4
.L_33:
        /*0078*/ 	.byte	0x04, 0x17
        /*007a*/ 	.short	(.L_35 - .L_34)
.L_34:
        /*007c*/ 	.word	0x00000000
        /*0080*/ 	.short	0x0001
        /*0082*/ 	.short	0x0008
        /*0084*/ 	.byte	0x00, 0xf5, 0x21, 0x00


	//----- nvinfo : EIATTR_KPARAM_INFO
	.align		4
.L_35:
        /*0088*/ 	.byte	0x04, 0x17
        /*008a*/ 	.short	(.L_37 - .L_36)
.L_36:
        /*008c*/ 	.word	0x00000000
        /*0090*/ 	.short	0x0000
        /*0092*/ 	.short	0x0000
        /*0094*/ 	.byte	0x00, 0xf5, 0x21, 0x00


	//----- nvinfo : EIATTR_SPARSE_MMA_MASK
	.align		4
.L_37:
        /*0098*/ 	.byte	0x03, 0x50
        /*009a*/ 	.short	0x0000


	//----- nvinfo : EIATTR_MAXREG_COUNT
	.align		4
        /*009c*/ 	.byte	0x03, 0x1b
        /*009e*/ 	.short	0x00ff


	//----- nvinfo : EIATTR_NUM_BARRIERS
	.align		4
        /*00a0*/ 	.byte	0x02, 0x4c
        /*00a2*/ 	.byte	0x01
	.zero		1


	//----- nvinfo : EIATTR_MERCURY_ISA_VERSION
	.align		4
        /*00a4*/ 	.byte	0x03, 0x5f
        /*00a6*/ 	.short	0x0101


	//----- nvinfo : EIATTR_VRC_CTA_INIT_COUNT
	.align		4
        /*00a8*/ 	.byte	0x02, 0x4a
	.zero		1
	.zero		1


	//----- nvinfo : EIATTR_EXIT_INSTR_OFFSETS
	.align		4
        /*00ac*/ 	.byte	0x04, 0x1c
        /*00ae*/ 	.short	(.L_39 - .L_38)


	//   ....[0]....
.L_38:
        /*00b0*/ 	.word	0x00001320


	//----- nvinfo : EIATTR_CRS_STACK_SIZE
	.align		4
.L_39:
        /*00b4*/ 	.byte	0x04, 0x1e
        /*00b6*/ 	.short	(.L_41 - .L_40)
.L_40:
        /*00b8*/ 	.word	0x00000000


	//----- nvinfo : EIATTR_CBANK_PARAM_SIZE
	.align		4
.L_41:
        /*00bc*/ 	.byte	0x03, 0x19
        /*00be*/ 	.short	0x0030


	//----- nvinfo : EIATTR_PARAM_CBANK
	.align		4
        /*00c0*/ 	.byte	0x04, 0x0a
        /*00c2*/ 	.short	(.L_43 - .L_42)
	.align		4
.L_42:
        /*00c4*/ 	.word	index@(.nv.constant0._Z24convLayer_forward_sharedPfS_S_iiiiii)
        /*00c8*/ 	.short	0x0380
        /*00ca*/ 	.short	0x0030


	//----- nvinfo : EIATTR_SW_WAR
	.align		4
.L_43:
        /*00cc*/ 	.byte	0x04, 0x36
        /*00ce*/ 	.short	(.L_45 - .L_44)
.L_44:
        /*00d0*/ 	.word	0x00000008
.L_45:


//--------------------- .nv.info._Z31convLayer_forward_naive_channelPfS_S_iiiiiii --------------------------
	.section	.nv.info._Z31convLayer_forward_naive_channelPfS_S_iiiiiii,"",@"SHT_CUDA_INFO"
	.sectionflags	@""
	.align	4


	//----- nvinfo : EIATTR_CUDA_API_VERSION
	.align		4
        /*0000*/ 	.byte	0x04, 0x37
        /*0002*/ 	.short	(.L_47 - .L_46)
.L_46:
        /*0004*/ 	.word	0x00000082


	//----- nvinfo : EIATTR_KPARAM_INFO
	.align		4
.L_47:
        /*0008*/ 	.byte	0x04, 0x17
        /*000a*/ 	.short	(.L_49 - .L_48)
.L_48:
        /*000c*/ 	.word	0x00000000
        /*0010*/ 	.short	0x0009
        /*0012*/ 	.short	0x0030
        /*0014*/ 	.byte	0x00, 0xf0, 0x11, 0x00


	//----- nvinfo : EIATTR_KPARAM_INFO
	.align		4
.L_49:
        /*0018*/ 	.byte	0x04, 0x17
        /*001a*/ 	.short	(.L_51 - .L_50)
.L_50:
        /*001c*/ 	.word	0x00000000
        /*0020*/ 	.short	0x0008
        /*0022*/ 	.short	0x002c
        /*0024*/ 	.byte	0x00, 0xf0, 0x11, 0x00


	//----- nvinfo : EIATTR_KPARAM_INFO
	.align		4
.L_51:
        /*0028*/ 	.byte	0x04, 0x17
        /*002a*/ 	.short	(.L_53 - .L_52)
.L_52:
        /*002c*/ 	.word	0x00000000
        /*0030*/ 	.short	0x0007
        /*0032*/ 	.short	0x0028
        /*0034*/ 	.byte	0x00, 0xf0, 0x11, 0x00


	//----- nvinfo : EIATTR_KPARAM_INFO
	.align		4
.L_53:
        /*0038*/ 	.byte	0x04, 0x17
        /*003a*/ 	.short	(.L_55 - .L_54)
.L_54:
        /*003c*/ 	.word	0x00000000
        /*0040*/ 	.short	0x0006
        /*0042*/ 	.short	0x0024
        /*0044*/ 	.byte	0x00, 0xf0, 0x11, 0x00


	//----- nvinfo : EIATTR_KPARAM_INFO
	.align		4
.L_55:
        /*0048*/ 	.byte	0x04, 0x17
        /*004a*/ 	.short	(.L_57 - .L_56)
.L_56:
        /*004c*/ 	.word	0x00000000
        /*0050*/ 	.short	0x0005
        /*0052*/ 	.short	0x0020
        /*0054*/ 	.byte	0x00, 0xf0, 0x11, 0x00


	//----- nvinfo : EIATTR_KPARAM_INFO
	.align		4
.L_57:
        /*0058*/ 	.byte	0x04, 0x17
        /*005a*/ 	.short	(.L_59 - .L_58)
.L_58:
        /*005c*/ 	.word	0x00000000
        /*0060*/ 	.short	0x0004
        /*0062*/ 	.short	0x001c
        /*0064*/ 	.byte	0x00, 0xf0, 0x11, 0x00


	//----- nvinfo : EIATTR_KPARAM_INFO
	.align		4
.L_59:
        /*0068*/ 	.byte	0x04, 0x17
        /*006a*/ 	.short	(.L_61 - .L_60)
.L_60:
        /*006c*/ 	.word	0x00000000
        /*0070*/ 	.short	0x0003
        /*0072*/ 	.short	0x0018
        /*0074*/ 	.byte	0x00, 0xf0, 0x11, 0x00


	//----- nvinfo : EIATTR_KPARAM_INFO
	.align		4
.L_61:
        /*0078*/ 	.byte	0x04, 0x17
        /*007a*/ 	.short	(.L_63 - .L_62)
.L_62:
        /*007c*/ 	.word	0x00000000
        /*0080*/ 	.short	0x0002
        /*0082*/ 	.short	0x0010
        /*0084*/ 	.byte	0x00, 0xf5, 0x21, 0x00


	//----- nvinfo : EIATTR_KPARAM_INFO
	.align		4
.L_63:
        /*0088*/ 	.byte	0x04, 0x17
        /*008a*/ 	.short	(.L_65 - .L_64)
.L_64:
        /*008c*/ 	.word	0x00000000
        /*0090*/ 	.short	0x0001
        /*0092*/ 	.short	0x0008
        /*0094*/ 	.byte	0x00, 0xf5, 0x21, 0x00


	//----- nvinfo : EIATTR_KPARAM_INFO
	.align		4
.L_65:
        /*0098*/ 	.byte	0x04, 0x17
        /*009a*/ 	.short	(.L_67 - .L_66)
.L_66:
        /*009c*/ 	.word	0x00000000
        /*00a0*/ 	.short	0x0000
        /*00a2*/ 	.short	0x0000
        /*00a4*/ 	.byte	0x00, 0xf5, 0x21, 0x00


	//----- nvinfo : EIATTR_SPARSE_MMA_MASK
	.align		4
.L_67:
        /*00a8*/ 	.byte	0x03, 0x50
        /*00aa*/ 	.short	0x0000


	//----- nvinfo : EIATTR_MAXREG_COUNT
	.align		4
        /*00ac*/ 	.byte	0x03, 0x1b
        /*00ae*/ 	.short	0x00ff


	//----- nvinfo : EIATTR_MERCURY_ISA_VERSION
	.align		4
        /*00b0*/ 	.byte	0x03, 0x5f
        /*00b2*/ 	.short	0x0101


	//----- nvinfo : EIATTR_VRC_CTA_INIT_COUNT
	.align		4
        /*00b4*/ 	.byte	0x02, 0x4a
	.zero		1
	.zero		1


	//----- nvinfo : EIATTR_EXIT_INSTR_OFFSETS
	.align		4
        /*00b8*/ 	.byte	0x04, 0x1c
        /*00ba*/ 	.short	(.L_69 - .L_68)


	//   ....[0]....
.L_68:
        /*00bc*/ 	.word	0x00000f00


	//----- nvinfo : EIATTR_CBANK_PARAM_SIZE
	.align		4
.L_69:
        /*00c0*/ 	.byte	0x03, 0x19
        /*00c2*/ 	.short	0x0034


	//----- nvinfo : EIATTR_PARAM_CBANK
	.align		4
        /*00c4*/ 	.byte	0x04, 0x0a
        /*00c6*/ 	.short	(.L_71 - .L_70)
	.align		4
.L_70:
        /*00c8*/ 	.word	index@(.nv.constant0._Z31convLayer_forward_naive_channelPfS_S_iiiiiii)
        /*00cc*/ 	.short	0x0380
        /*00ce*/ 	.short	0x0034


	//----- nvinfo : EIATTR_SW_WAR
	.align		4
.L_71:
        /*00d0*/ 	.byte	0x04, 0x36
        /*00d2*/ 	.short	(.L_73 - .L_72)
.L_72:
        /*00d4*/ 	.word	0x00000008
.L_73:


//--------------------- .nv.info._Z23convLayer_forward_naivePfS_S_iiiiiii --------------------------
	.section	.nv.info._Z23convLayer_forward_naivePfS_S_iiiiiii,"",@"SHT_CUDA_INFO"
	.sectionflags	@""
	.align	4


	//----- nvinfo : EIATTR_CUDA_API_VERSION
	.align		4
        /*0000*/ 	.byte	0x04, 0x37
        /*0002*/ 	.short	(.L_75 - .L_74)
.L_74:
        /*0004*/ 	.word	0x00000082


	//----- nvinfo : EIATTR_KPARAM_INFO
	.align		4
.L_75:
        /*0008*/ 	.byte	0x04, 0x17
        /*000a*/ 	.short	(.L_77 - .L_76)
.L_76:
        /*000c*/ 	.word	0x00000000
        /*0010*/ 	.short	0x0009
        /*0012*/ 	.short	0x0030
        /*0014*/ 	.byte	0x00, 0xf0, 0x11, 0x00


	//----- nvinfo : EIATTR_KPARAM_INFO
	.align		4
.L_77:
        /*0018*/ 	.byte	0x04, 0x17
        /*001a*/ 	.short	(.L_79 - .L_78)
.L_78:
        /*001c*/ 	.word	0x00000000
        /*0020*/ 	.short	0x0008
        /*0022*/ 	.short	0x002c
        /*0024*/ 	.byte	0x00, 0xf0, 0x11, 0x00


	//----- nvinfo : EIATTR_KPARAM_INFO
	.align		4
.L_79:
        /*0028*/ 	.byte	0x04, 0x17
        /*002a*/ 	.short	(.L_81 - .L_80)
.L_80:
        /*002c*/ 	.word	0x00000000
        /*0030*/ 	.short	0x0007
        /*0032*/ 	.short	0x0028
        /*0034*/ 	.byte	0x00, 0xf0, 0x11, 0x00


	//----- nvinfo : EIATTR_KPARAM_INFO
	.align		4
.L_81:
        /*0038*/ 	.byte	0x04, 0x17
        /*003a*/ 	.short	(.L_83 - .L_82)
.L_82:
        /*003c*/ 	.word	0x00000000
        /*0040*/ 	.short	0x0006
        /*0042*/ 	.short	0x0024
        /*0044*/ 	.byte	0x00, 0xf0, 0x11, 0x00


	//----- nvinfo : EIATTR_KPARAM_INFO
	.align		4
.L_83:
        /*0048*/ 	.byte	0x04, 0x17
        /*004a*/ 	.short	(.L_85 - .L_84)
.L_84:
        /*004c*/ 	.word	0x00000000
        /*0050*/ 	.short	0x0005
        /*0052*/ 	.short	0x0020
        /*0054*/ 	.byte	0x00, 0xf0, 0x11, 0x00


	//----- nvinfo : EIATTR_KPARAM_INFO
	.align		4
.L_85:
        /*0058*/ 	.byte	0x04, 0x17
        /*005a*/ 	.short	(.L_87 - .L_86)
.L_86:
        /*005c*/ 	.word	0x00000000
        /*0060*/ 	.short	0x0004
        /*0062*/ 	.short	0x001c
        /*0064*/ 	.byte	0x00, 0xf0, 0x11, 0x00


	//----- nvinfo : EIATTR_KPARAM_INFO
	.align		4
.L_87:
        /*0068*/ 	.byte	0x04, 0x17
        /*006a*/ 	.short	(.L_89 - .L_88)
.L_88:
        /*006c*/ 	.word	0x00000000
        /*0070*/ 	.short	0x0003
        /*0072*/ 	.short	0x0018
        /*0074*/ 	.byte	0x00, 0xf0, 0x11, 0x00


	//----- nvinfo : EIATTR_KPARAM_INFO
	.align		4
.L_89:
        /*0078*/ 	.byte	0x04, 0x17
        /*007a*/ 	.short	(.L_91 - .L_90)
.L_90:
        /*007c*/ 	.word	0x00000000
        /*0080*/ 	.short	0x0002
        /*0082*/ 	.short	0x0010
        /*0084*/ 	.byte	0x00, 0xf5, 0x21, 0x00


	//----- nvinfo : EIATTR_KPARAM_INFO
	.align		4
.L_91:
        /*0088*/ 	.byte	0x04, 0x17
        /*008a*/ 	.short	(.L_93 - .L_92)
.L_92:
        /*008c*/ 	.word	0x00000000
        /*0090*/ 	.short	0x0001
        /*0092*/ 	.short	0x0008
        /*0094*/ 	.byte	0x00, 0xf5, 0x21, 0x00


	//----- nvinfo : EIATTR_KPARAM_INFO
	.align		4
.L_93:
        /*0098*/ 	.byte	0x04, 0x17
        /*009a*/ 	.short	(.L_95 - .L_94)
.L_94:
        /*009c*/ 	.word	0x00000000
        /*00a0*/ 	.short	0x0000
        /*00a2*/ 	.short	0x0000
        /*00a4*/ 	.byte	0x00, 0xf5, 0x21, 0x00


	//----- nvinfo : EIATTR_SPARSE_MMA_MASK
	.align		4
.L_95:
        /*00a8*/ 	.byte	0x03, 0x50
        /*00aa*/ 	.short	0x0000


	//----- nvinfo : EIATTR_MAXREG_COUNT
	.align		4
        /*00ac*/ 	.byte	0x03, 0x1b
        /*00ae*/ 	.short	0x00ff


	//----- nvinfo : EIATTR_MERCURY_ISA_VERSION
	.align		4
        /*00b0*/ 	.byte	0x03, 0x5f
        /*00b2*/ 	.short	0x0101


	//----- nvinfo : EIATTR_VRC_CTA_INIT_COUNT
	.align		4
        /*00b4*/ 	.byte	0x02, 0x4a
	.zero		1
	.zero		1


	//----- nvinfo : EIATTR_EXIT_INSTR_OFFSETS
	.align		4
        /*00b8*/ 	.byte	0x04, 0x1c
        /*00ba*/ 	.short	(.L_97 - .L_96)


	//   ....[0]....
.L_96:
        /*00bc*/ 	.word	0x00000df0


	//----- nvinfo : EIATTR_CBANK_PARAM_SIZE
	.align		4
.L_97:
        /*00c0*/ 	.byte	0x03, 0x19
        /*00c2*/ 	.short	0x0034


	//----- nvinfo : EIATTR_PARAM_CBANK
	.align		4
        /*00c4*/ 	.byte	0x04, 0x0a
        /*00c6*/ 	.short	(.L_99 - .L_98)
	.align		4
.L_98:
        /*00c8*/ 	.word	index@(.nv.constant0._Z23convLayer_forward_naivePfS_S_iiiiiii)
        /*00cc*/ 	.short	0x0380
        /*00ce*/ 	.short	0x0034


	//----- nvinfo : EIATTR_SW_WAR
	.align		4
.L_99:
        /*00d0*/ 	.byte	0x04, 0x36
        /*00d2*/ 	.short	(.L_101 - .L_100)
.L_100:
        /*00d4*/ 	.word	0x00000008
.L_101:


//--------------------- .nv.callgraph             --------------------------
	.section	.nv.callgraph,"",@"SHT_CUDA_CALLGRAPH"
	.align	4
	.sectionentsize	8
	.align		4
        /*0000*/ 	.word	0x00000000
	.align		4
        /*0004*/ 	.word	0xffffffff
	.align		4
        /*0008*/ 	.word	0x00000000
	.align		4
        /*000c*/ 	.word	0xfffffffe
	.align		4
        /*0010*/ 	.word	0x00000000
	.align		4
        /*0014*/ 	.word	0xfffffffd
	.align		4
        /*0018*/ 	.word	0x00000000
	.align		4
        /*001c*/ 	.word	0xfffffffc


//--------------------- .text._Z24convLayer_forward_sharedPfS_S_iiiiii --------------------------
	.section	.text._Z24convLayer_forward_sharedPfS_S_iiiiii,"ax",@progbits
	.align	128
        .global         _Z24convLayer_forward_sharedPfS_S_iiiiii
        .type           _Z24convLayer_forward_sharedPfS_S_iiiiii,@function
        .size           _Z24convLayer_forward_sharedPfS_S_iiiiii,(.L_x_40 - _Z24convLayer_forward_sharedPfS_S_iiiiii)
        .other          _Z24convLayer_forward_sharedPfS_S_iiiiii,@"STO_CUDA_ENTRY STV_DEFAULT"
_Z24convLayer_forward_sharedPfS_S_iiiiii:
.text._Z24convLayer_forward_sharedPfS_S_iiiiii:
[----:B------:R-:W-:Y:S01]  /*0000*/  LDC R1, c[0x0][0x37c] ;  /* 0x0000df00ff017b82 */ /* 0x000fe20000000800 */
[----:B------:R-:W0:Y:S01]  /*0010*/  LDCU.64 UR6, c[0x0][0x3a8] ;  /* 0x00007500ff0677ac */ /* 0x000e220008000a00 */
[----:B------:R-:W1:Y:S06]  /*0020*/  S2R R5, SR_CTAID.Z ;  /* 0x0000000000057919 */ /* 0x000e6c0000002700 */
[----:B------:R-:W2:Y:S01]  /*0030*/  S2UR UR15, SR_CTAID.X ;  /* 0x00000000000f79c3 */ /* 0x000ea20000002500 */
[----:B------:R-:W3:Y:S01]  /*0040*/  LDCU UR4, c[0x0][0x398] ;  /* 0x00007300ff0477ac */ /* 0x000ee20008000800 */
[----:B------:R-:W4:Y:S06]  /*0050*/  LDCU.64 UR10, c[0x0][0x358] ;  /* 0x00006b00ff0a77ac */ /* 0x000f2c0008000a00 */
[----:B------:R-:W1:Y:S01]  /*0060*/  S2UR UR16, SR_CTAID.Y ;  /* 0x00000000001079c3 */ /* 0x000e620000002600 */
[----:B0-----:R-:W0:Y:S01]  /*0070*/  I2F.U32.RP R4, UR7 ;  /* 0x0000000700047d06 */ /* 0x001e220008209000 */
[----:B------:R-:W-:Y:S01]  /*0080*/  ISETP.NE.U32.AND P2, PT, RZ, UR7, PT ;  /* 0x00000007ff007c0c */ /* 0x000fe2000bf45070 */
[----:B---3--:R-:W-:-:S06]  /*0090*/  UISETP.GE.AND UP0, UPT, UR4, 0x1, UPT ;  /* 0x000000010400788c */ /* 0x008fcc000bf06270 */
[----:B0-----:R-:W0:Y:S02]  /*00a0*/  MUFU.RCP R4, R4 ;  /* 0x0000000400047308 */ /* 0x001e240000001000 */
[----:B0-----:R-:W-:-:S06]  /*00b0*/  VIADD R2, R4, 0xffffffe ;  /* 0x0ffffffe04027836 */ /* 0x001fcc0000000000 */
[----:B------:R0:W3:Y:S02]  /*00c0*/  F2I.FTZ.U32.TRUNC.NTZ R3, R2 ;  /* 0x0000000200037305 */ /* 0x0000e4000021f000 */
[----:B0-----:R-:W-:Y:S02]  /*00d0*/  HFMA2 R2, -RZ, RZ, 0, 0 ;  /* 0x00000000ff027431 */ /* 0x001fe400000001ff */
[----:B---3--:R-:W-:-:S04]  /*00e0*/  IMAD.MOV R7, RZ, RZ, -R3 ;  /* 0x000000ffff077224 */ /* 0x008fc800078e0a03 */
[----:B------:R-:W-:-:S04]  /*00f0*/  IMAD R7, R7, UR7, RZ ;  /* 0x0000000707077c24 */ /* 0x000fc8000f8e02ff */
[----:B------:R-:W-:Y:S02]  /*0100*/  IMAD.HI.U32 R0, R3, R7, R2 ;  /* 0x0000000703007227 */ /* 0x000fe400078e0002 */
[----:B------:R-:W0:Y:S04]  /*0110*/  S2R R7, SR_TID.X ;  /* 0x0000000000077919 */ /* 0x000e280000002100 */
[----:B-1----:R-:W-:-:S04]  /*0120*/  IMAD.HI.U32 R0, R0, R5, RZ ;  /* 0x0000000500007227 */ /* 0x002fc800078e00ff */
[----:B------:R-:W-:-:S04]  /*0130*/  IMAD.MOV R6, RZ, RZ, -R0 ;  /* 0x000000ffff067224 */ /* 0x000fc800078e0a00 */
[----:B------:R-:W-:Y:S02]  /*0140*/  IMAD R3, R6, UR7, R5 ;  /* 0x0000000706037c24 */ /* 0x000fe4000f8e0205 */
[----:B------:R-:W1:Y:S03]  /*0150*/  S2R R6, SR_TID.Y ;  /* 0x0000000000067919 */ /* 0x000e660000002200 */
[----:B------:R-:W-:-:S13]  /*0160*/  ISETP.GE.U32.AND P0, PT, R3, UR7, PT ;  /* 0x0000000703007c0c */ /* 0x000fda000bf06070 */
[----:B------:R-:W-:Y:S01]  /*0170*/  @P0 VIADD R3, R3, -UR7 ;  /* 0x8000000703030c36 */ /* 0x000fe20008000000 */
[----:B------:R-:W-:-:S04]  /*0180*/  @P0 IADD3 R0, PT, PT, R0, 0x1, RZ ;  /* 0x0000000100000810 */ /* 0x000fc80007ffe0ff */
[----:B------:R-:W-:Y:S01]  /*0190*/  ISETP.GE.U32.AND P1, PT, R3, UR7, PT ;  /* 0x0000000703007c0c */ /* 0x000fe2000bf26070 */
[----:B------:R-:W-:-:S12]  /*01a0*/  IMAD.MOV.U32 R3, RZ, RZ, RZ ;  /* 0x000000ffff037224 */ /* 0x000fd800078e00ff */
[----:B------:R-:W-:Y:S01]  /*01b0*/  @P1 VIADD R0, R0, 0x1 ;  /* 0x0000000100001836 */ /* 0x000fe20000000000 */
[----:B------:R-:W-:-:S04]  /*01c0*/  @!P2 LOP3.LUT R0, RZ, UR7, RZ, 0x33, !PT ;  /* 0x00000007ff00ac12 */ /* 0x000fc8000f8e33ff */
[----:B0-----:R-:W-:Y:S01]  /*01d0*/  LEA R4, R0, R7, 0x5 ;  /* 0x0000000700047211 */ /* 0x001fe200078e28ff */
[----:B------:R-:W-:-:S04]  /*01e0*/  IMAD.MOV R2, RZ, RZ, -R0 ;  /* 0x000000ffff027224 */ /* 0x000fc800078e0a00 */
[----:B------:R-:W-:-:S05]  /*01f0*/  IMAD R2, R2, UR7, R5 ;  /* 0x0000000702027c24 */ /* 0x000fca000f8e0205 */
[----:B------:R-:W-:-:S05]  /*0200*/  SHF.L.U32 R2, R2, 0x5, RZ ;  /* 0x0000000502027819 */ /* 0x000fca00000006ff */
[----:B-1----:R-:W-:Y:S01]  /*0210*/  IMAD.IADD R5, R2, 0x1, R6 ;  /* 0x0000000102057824 */ /* 0x002fe200078e0206 */
[----:B--2-4-:R-:W-:Y:S06]  /*0220*/  BRA.U !UP0, `(.L_x_0) ;  /* 0x00000011080c7547 */ /* 0x014fec000b800000 */
[----:B------:R-:W0:Y:S01]  /*0230*/  S2UR UR5, SR_CgaCtaId ;  /* 0x00000000000579c3 */ /* 0x000e220000008800 */
[----:B------:R-:W-:Y:S01]  /*0240*/  UMOV UR4, 0x400 ;  /* 0x0000040000047882 */ /* 0x000fe20000000000 */
[----:B------:R-:W-:Y:S01]  /*0250*/  UIADD3 UR12, UPT, UPT, UR6, 0x1f, URZ ;  /* 0x0000001f060c7890 */ /* 0x000fe2000fffe0ff */
[C---:B------:R-:W-:Y:S01]  /*0260*/  VIMNMX R3, PT, PT, R7.reuse, R6, !PT ;  /* 0x0000000607037248 */ /* 0x040fe20007fe0100 */
[----:B------:R-:W-:Y:S01]  /*0270*/  IMAD R7, R7, UR6, R6 ;  /* 0x0000000607077c24 */ /* 0x000fe2000f8e0206 */
[----:B------:R-:W-:Y:S01]  /*0280*/  ULOP3.LUT UR13, UR6, 0x7, URZ, 0xc0, !UPT ;  /* 0x00000007060d7892 */ /* 0x000fe2000f8ec0ff */
[----:B------:R-:W-:Y:S01]  /*0290*/  IMAD.MOV.U32 R6, RZ, RZ, RZ ;  /* 0x000000ffff067224 */ /* 0x000fe200078e00ff */
[----:B------:R-:W-:Y:S01]  /*02a0*/  ISETP.GE.AND P4, PT, R3, UR6, PT ;  /* 0x0000000603007c0c */ /* 0x000fe2000bf86270 */
[----:B------:R-:W-:Y:S01]  /*02b0*/  ULOP3.LUT UR14, UR6, 0x3, URZ, 0xc0, !UPT ;  /* 0x00000003060e7892 */ /* 0x000fe2000f8ec0ff */
[----:B------:R-:W-:Y:S01]  /*02c0*/  MOV R3, RZ ;  /* 0x000000ff00037202 */ /* 0x000fe20000000f00 */
[----:B------:R-:W-:Y:S01]  /*02d0*/  ULOP3.LUT UR7, UR6, 0x7ffffff8, URZ, 0xc0, !UPT ;  /* 0x7ffffff806077892 */ /* 0x000fe2000f8ec0ff */
[----:B------:R-:W-:Y:S01]  /*02e0*/  IADD3 R16, PT, PT, R2, UR12, RZ ;  /* 0x0000000c02107c10 */ /* 0x000fe2000fffe0ff */
[----:B0-----:R-:W-:-:S06]  /*02f0*/  ULEA UR4, UR5, UR4, 0x18 ;  /* 0x0000000405047291 */ /* 0x001fcc000f8ec0ff */
[----:B------:R-:W-:-:S07]  /*0300*/  LEA R7, R7, UR4, 0x2 ;  /* 0x0000000407077c11 */ /* 0x000fce000f8e10ff */
.L_x_20:
[----:B------:R-:W0:Y:S01]  /*0310*/  S2R R13, SR_TID.X ;  /* 0x00000000000d7919 */ /* 0x000e220000002100 */
[----:B------:R-:W-:Y:S04]  /*0320*/  BSSY.RECONVERGENT B0, `(.L_x_1) ;  /* 0x000000c000007945 */ /* 0x000fe80003800200 */
[----:B-1----:R-:W-:Y:S05]  /*0330*/  @P4 BRA `(.L_x_2) ;  /* 0x0000000000284947 */ /* 0x002fea0003800000 */
[----:B------:R-:W1:Y:S01]  /*0340*/  LDC R11, c[0x0][0x398] ;  /* 0x0000e600ff0b7b82 */ /* 0x000e620000000800 */
[----:B------:R-:W2:Y:S01]  /*0350*/  S2R R15, SR_TID.Y ;  /* 0x00000000000f7919 */ /* 0x000ea20000002200 */
[----:B------:R-:W0:Y:S06]  /*0360*/  LDCU UR4, c[0x0][0x3a8] ;  /* 0x00007500ff0477ac */ /* 0x000e2c0008000800 */
[----:B------:R-:W3:Y:S01]  /*0370*/  LDC.64 R8, c[0x0][0x388] ;  /* 0x0000e200ff087b82 */ /* 0x000ee20000000a00 */
[----:B-1----:R-:W-:-:S04]  /*0380*/  IMAD R10, R11, UR16, R6 ;  /* 0x000000100b0a7c24 */ /* 0x002fc8000f8e0206 */
[----:B0-----:R-:W-:-:S04]  /*0390*/  IMAD R10, R10, UR4, R13 ;  /* 0x000000040a0a7c24 */ /* 0x001fc8000f8e020d */
[----:B--2---:R-:W-:-:S04]  /*03a0*/  IMAD R11, R10, UR4, R15 ;  /* 0x000000040a0b7c24 */ /* 0x004fc8000f8e020f */
[----:B---3--:R-:W-:-:S06]  /*03b0*/  IMAD.WIDE R8, R11, 0x4, R8 ;  /* 0x000000040b087825 */ /* 0x008fcc00078e0208 */
[----:B------:R-:W2:Y:S04]  /*03c0*/  LDG.E R8, desc[UR10][R8.64] ;  /* 0x0000000a08087981 */ /* 0x000ea8000c1e1900 */
[----:B--2---:R1:W-:Y:S02]  /*03d0*/  STS [R7+0x1440], R8 ;  /* 0x0014400807007388 */ /* 0x0043e40000000800 */
.L_x_2:
[----:B------:R-:W-:Y:S05]  /*03e0*/  BSYNC.RECONVERGENT B0 ;  /* 0x0000000000007941 */ /* 0x000fea0003800200 */
.L_x_1:
[----:B------:R-:W-:Y:S01]  /*03f0*/  BAR.SYNC.DEFER_BLOCKING 0x0 ;  /* 0x0000000000007b1d */ /* 0x000fe20000010000 */
[----:B0-----:R-:W-:-:S05]  /*0400*/  ISETP.GE.AND P0, PT, R13, UR12, PT ;  /* 0x0000000c0d007c0c */ /* 0x001fca000bf06270 */
[----:B------:R-:W0:Y:S01]  /*0410*/  LDCU.64 UR8, c[0x0][0x3a0] ;  /* 0x00007400ff0877ac */ /* 0x000e220008000a00 */
[----:B------:R-:W-:Y:S07]  /*0420*/  BSSY.RECONVERGENT B1, `(.L_x_3) ;  /* 0x0000084000017945 */ /* 0x000fee0003800200 */
[----:B------:R-:W-:Y:S05]  /*0430*/  @P0 BRA `(.L_x_4) ;  /* 0x0000000800080947 */ /* 0x000fea0003800000 */
[----:B------:R-:W1:Y:S01]  /*0440*/  LDC R11, c[0x0][0x398] ;  /* 0x0000e600ff0b7b82 */ /* 0x000e620000000800 */
[----:B------:R-:W-:Y:S02]  /*0450*/  IMAD.MOV.U32 R9, RZ, RZ, R4 ;  /* 0x000000ffff097224 */ /* 0x000fe400078e0004 */
[----:B-1----:R-:W-:-:S07]  /*0460*/  IMAD R8, R11, UR15, R6 ;  /* 0x0000000f0b087c24 */ /* 0x002fce000f8e0206 */
.L_x_12:
[----:B-1----:R-:W1:Y:S01]  /*0470*/  S2R R10, SR_TID.Y ;  /* 0x00000000000a7919 */ /* 0x002e620000002200 */
[----:B------:R-:W-:Y:S01]  /*0480*/  BSSY.RECONVERGENT B0, `(.L_x_5) ;  /* 0x0000079000007945 */ /* 0x000fe20003800200 */
[----:B-1----:R-:W-:-:S13]  /*0490*/  ISETP.GE.AND P0, PT, R10, UR12, PT ;  /* 0x0000000c0a007c0c */ /* 0x002fda000bf06270 */
[----:B------:R-:W-:Y:S05]  /*04a0*/  @P0 BRA `(.L_x_6) ;  /* 0x0000000400d80947 */ /* 0x000fea0003800000 */
[----:B------:R-:W1:Y:S01]  /*04b0*/  LDCU UR4, c[0x0][0x3a0] ;  /* 0x00007400ff0477ac */ /* 0x000e620008000800 */
[----:B------:R-:W-:Y:S01]  /*04c0*/  IADD3 R10, PT, PT, -R5, R16, RZ ;  /* 0x00000010050a7210 */ /* 0x000fe20007ffe1ff */
[----:B------:R-:W-:Y:S01]  /*04d0*/  IMAD R17, R0, -0x20, R9 ;  /* 0xffffffe000117824 */ /* 0x000fe200078e0209 */
[----:B------:R-:W-:Y:S01]  /*04e0*/  BSSY.RECONVERGENT B2, `(.L_x_7) ;  /* 0x0000041000027945 */ /* 0x000fe20003800200 */
[----:B------:R-:W-:Y:S02]  /*04f0*/  PLOP3.LUT P0, PT, PT, PT, PT, 0x80, 0x8 ;  /* 0x000000000008781c */ /* 0x000fe40003f0f070 */
[----:B------:R-:W-:Y:S01]  /*0500*/  ISETP.GT.AND P1, PT, R10, 0x60, PT ;  /* 0x000000600a00780c */ /* 0x000fe20003f24270 */
[----:B------:R-:W-:Y:S01]  /*0510*/  IMAD R17, R17, UR12, -R2 ;  /* 0x0000000c11117c24 */ /* 0x000fe2000f8e0a02 */
[----:B------:R-:W-:Y:S01]  /*0520*/  MOV R21, R5 ;  /* 0x0000000500157202 */ /* 0x000fe20000000f00 */
[----:B-1----:R-:W-:-:S04]  /*0530*/  IMAD.U32 R10, RZ, RZ, UR4 ;  /* 0x00000004ff0a7e24 */ /* 0x002fc8000f8e00ff */
[----:B------:R-:W-:-:S06]  /*0540*/  IMAD R20, R8, R10, R9 ;  /* 0x0000000a08147224 */ /* 0x000fcc00078e0209 */
[----:B------:R-:W-:Y:S05]  /*0550*/  @!P1 BRA `(.L_x_8) ;  /* 0x0000000000e49947 */ /* 0x000fea0003800000 */
[----:B------:R-:W-:Y:S01]  /*0560*/  PLOP3.LUT P0, PT, PT, PT, PT, 0x8, 0x80 ;  /* 0x000000000080781c */ /* 0x000fe20003f0e170 */
[----:B------:R-:W-:-:S12]  /*0570*/  VIADD R11, R16, 0xffffffa0 ;  /* 0xffffffa0100b7836 */ /* 0x000fd80000000000 */
.L_x_9:
[C---:B------:R-:W-:Y:S01]  /*0580*/  IADD3 R26, PT, PT, R21.reuse, 0x20, RZ ;  /* 0x00000020151a7810 */ /* 0x040fe20007ffe0ff */
[----:B0-----:R-:W-:Y:S01]  /*0590*/  IMAD.U32 R10, RZ, RZ, UR8 ;  /* 0x00000008ff0a7e24 */ /* 0x001fe2000f8e00ff */
[C---:B------:R-:W-:Y:S01]  /*05a0*/  IADD3 R24, PT, PT, R21.reuse, 0x40, RZ ;  /* 0x0000004015187810 */ /* 0x040fe20007ffe0ff */
[----:B------:R-:W-:Y:S01]  /*05b0*/  VIADD R22, R21, 0x60 ;  /* 0x0000006015167836 */ /* 0x000fe20000000000 */
[----:B------:R-:W-:Y:S02]  /*05c0*/  ISETP.GE.AND P1, PT, R26, UR9, PT ;  /* 0x000000091a007c0c */ /* 0x000fe4000bf26270 */
[----:B------:R-:W-:Y:S02]  /*05d0*/  ISETP.GE.AND P3, PT, R24, UR9, PT ;  /* 0x0000000918007c0c */ /* 0x000fe4000bf66270 */
[CC--:B------:R-:W-:Y:S02]  /*05e0*/  ISETP.GE.OR P1, PT, R9.reuse, R10.reuse, P1 ;  /* 0x0000000a0900720c */ /* 0x0c0fe40000f26670 */
[----:B------:R-:W-:-:S02]  /*05f0*/  ISETP.GE.OR P3, PT, R9, R10, P3 ;  /* 0x0000000a0900720c */ /* 0x000fc40001f66670 */
[----:B------:R-:W-:Y:S02]  /*0600*/  ISETP.GE.AND P2, PT, R21, UR9, PT ;  /* 0x0000000915007c0c */ /* 0x000fe4000bf46270 */
[----:B------:R-:W-:Y:S02]  /*0610*/  ISETP.GE.AND P5, PT, R22, UR9, PT ;  /* 0x0000000916007c0c */ /* 0x000fe4000bfa6270 */
[CC--:B------:R-:W-:Y:S02]  /*0620*/  ISETP.GE.OR P2, PT, R9.reuse, R10.reuse, P2 ;  /* 0x0000000a0900720c */ /* 0x0c0fe40001746670 */
[----:B------:R-:W-:-:S03]  /*0630*/  ISETP.GE.OR P5, PT, R9, R10, P5 ;  /* 0x0000000a0900720c */ /* 0x000fc60002fa6670 */
[----:B------:R-:W0:Y:S01]  /*0640*/  @!P1 S2R R15, SR_CgaCtaId ;  /* 0x00000000000f9919 */ /* 0x000e220000008800 */
[----:B-1----:R-:W-:Y:S01]  /*0650*/  @!P1 MOV R14, 0x400 ;  /* 0x00000400000e9802 */ /* 0x002fe20000000f00 */
[----:B------:R-:W-:Y:S01]  /*0660*/  @!P1 IMAD.IADD R25, R17, 0x1, R26 ;  /* 0x0000000111199824 */ /* 0x000fe200078e021a */
[----:B------:R-:W1:Y:S01]  /*0670*/  @!P1 LDC.64 R18, c[0x0][0x380] ;  /* 0x0000e000ff129b82 */ /* 0x000e620000000a00 */
[C---:B------:R-:W-:Y:S02]  /*0680*/  @!P3 IMAD R29, R20.reuse, UR9, R24 ;  /* 0x00000009141dbc24 */ /* 0x040fe4000f8e0218 */
[C---:B------:R-:W-:Y:S02]  /*0690*/  @!P1 IMAD R27, R20.reuse, UR9, R26 ;  /* 0x00000009141b9c24 */ /* 0x040fe4000f8e021a */
[----:B------:R-:W-:Y:S01]  /*06a0*/  @!P2 IMAD R23, R20, UR9, R21 ;  /* 0x000000091417ac24 */ /* 0x000fe2000f8e0215 */
[----:B------:R-:W2:Y:S02]  /*06b0*/  @!P3 S2R R26, SR_CgaCtaId ;  /* 0x00000000001ab919 */ /* 0x000ea40000008800 */
[----:B------:R-:W3:Y:S01]  /*06c0*/  @!P2 LDC.64 R12, c[0x0][0x380] ;  /* 0x0000e000ff0cab82 */ /* 0x000ee20000000a00 */
[----:B-1----:R-:W-:Y:S01]  /*06d0*/  @!P1 IMAD.WIDE R18, R27, 0x4, R18 ;  /* 0x000000041b129825 */ /* 0x002fe200078e0212 */
[----:B0-----:R-:W-:-:S05]  /*06e0*/  @!P1 LEA R14, R15, R14, 0x18 ;  /* 0x0000000e0f0e9211 */ /* 0x001fca00078ec0ff */
[----:B------:R-:W4:Y:S01]  /*06f0*/  @!P1 LDG.E R18, desc[UR10][R18.64] ;  /* 0x0000000a12129981 */ /* 0x000f22000c1e1900 */
[----:B---3--:R-:W-:Y:S01]  /*0700*/  @!P2 IMAD.WIDE R12, R23, 0x4, R12 ;  /* 0x00000004170ca825 */ /* 0x008fe200078e020c */
[----:B------:R-:W-:Y:S01]  /*0710*/  @!P1 LEA R25, R25, R14, 0x2 ;  /* 0x0000000e19199211 */ /* 0x000fe200078e10ff */
[----:B------:R-:W0:Y:S01]  /*0720*/  @!P2 S2R R23, SR_CgaCtaId ;  /* 0x000000000017a919 */ /* 0x000e220000008800 */
[----:B------:R-:W1:Y:S03]  /*0730*/  @!P3 LDC.64 R14, c[0x0][0x380] ;  /* 0x0000e000ff0ebb82 */ /* 0x000e660000000a00 */
[----:B------:R3:W5:Y:S01]  /*0740*/  @!P2 LDG.E R12, desc[UR10][R12.64] ;  /* 0x0000000a0c0ca981 */ /* 0x000762000c1e1900 */
[----:B-1----:R-:W-:-:S04]  /*0750*/  @!P3 IMAD.WIDE R28, R29, 0x4, R14 ;  /* 0x000000041d1cb825 */ /* 0x002fc800078e020e */
[----:B------:R-:W1:Y:S01]  /*0760*/  @!P5 LDC.64 R14, c[0x0][0x380] ;  /* 0x0000e000ff0edb82 */ /* 0x000e620000000a00 */
[----:B---3--:R-:W-:Y:S01]  /*0770*/  @!P5 IMAD R13, R20, UR9, R22 ;  /* 0x00000009140ddc24 */ /* 0x008fe2000f8e0216 */
[----:B------:R-:W3:Y:S03]  /*0780*/  @!P3 LDG.E R28, desc[UR10][R28.64] ;  /* 0x0000000a1c1cb981 */ /* 0x000ee6000c1e1900 */
[----:B-1----:R-:W-:-:S06]  /*0790*/  @!P5 IMAD.WIDE R14, R13, 0x4, R14 ;  /* 0x000000040d0ed825 */ /* 0x002fcc00078e020e */
[----:B------:R-:W3:Y:S01]  /*07a0*/  @!P5 LDG.E R14, desc[UR10][R14.64] ;  /* 0x0000000a0e0ed981 */ /* 0x000ee2000c1e1900 */
[----:B------:R-:W1:Y:S01]  /*07b0*/  @!P5 S2R R19, SR_CgaCtaId ;  /* 0x000000000013d919 */ /* 0x000e620000008800 */
[----:B------:R-:W-:-:S04]  /*07c0*/  @!P2 MOV R27, 0x400 ;  /* 0x00000400001ba802 */ /* 0x000fc80000000f00 */
[----:B0-----:R-:W-:Y:S02]  /*07d0*/  @!P2 LEA R27, R23, R27, 0x18 ;  /* 0x0000001b171ba211 */ /* 0x001fe400078ec0ff */
[----:B------:R-:W-:Y:S02]  /*07e0*/  @!P2 IADD3 R23, PT, PT, R17, R21, RZ ;  /* 0x000000151117a210 */ /* 0x000fe40007ffe0ff */
[----:B------:R-:W-:-:S03]  /*07f0*/  @!P5 MOV R13, 0x400 ;  /* 0x00000400000dd802 */ /* 0x000fc60000000f00 */
[----:B------:R-:W-:Y:S01]  /*0800*/  @!P2 IMAD R23, R23, 0x4, R27 ;  /* 0x000000041717a824 */ /* 0x000fe200078e021b */
[----:B------:R-:W-:Y:S01]  /*0810*/  @!P3 MOV R27, 0x400 ;  /* 0x00000400001bb802 */ /* 0x000fe20000000f00 */
[----:B------:R-:W-:-:S03]  /*0820*/  @!P5 IMAD.IADD R22, R17, 0x1, R22 ;  /* 0x000000011116d824 */ /* 0x000fc600078e0216 */
[----:B--2---:R-:W-:Y:S02]  /*0830*/  @!P3 LEA R26, R26, R27, 0x18 ;  /* 0x0000001b1a1ab211 */ /* 0x004fe400078ec0ff */
[----:B------:R-:W-:Y:S02]  /*0840*/  IADD3 R21, PT, PT, R21, 0x80, RZ ;  /* 0x0000008015157810 */ /* 0x000fe40007ffe0ff */
[----:B-1----:R-:W-:Y:S02]  /*0850*/  @!P5 LEA R19, R19, R13, 0x18 ;  /* 0x0000000d1313d211 */ /* 0x002fe400078ec0ff */
[----:B------:R-:W-:-:S03]  /*0860*/  @!P3 IADD3 R13, PT, PT, R17, R24, RZ ;  /* 0x00000018110db210 */ /* 0x000fc60007ffe0ff */
[----:B------:R-:W-:Y:S01]  /*0870*/  @!P5 IMAD R19, R22, 0x4, R19 ;  /* 0x000000041613d824 */ /* 0x000fe200078e0213 */
[----:B------:R-:W-:Y:S01]  /*0880*/  @!P3 LEA R13, R13, R26, 0x2 ;  /* 0x0000001a0d0db211 */ /* 0x000fe200078e10ff */
[----:B-----5:R1:W-:Y:S04]  /*0890*/  @!P2 STS [R23], R12 ;  /* 0x0000000c1700a388 */ /* 0x0203e80000000800 */
[----:B----4-:R1:W-:Y:S01]  /*08a0*/  @!P1 STS [R25], R18 ;  /* 0x0000001219009388 */ /* 0x0103e20000000800 */
[----:B------:R-:W-:-:S03]  /*08b0*/  ISETP.GE.AND P1, PT, R21, R11, PT ;  /* 0x0000000b1500720c */ /* 0x000fc60003f26270 */
[----:B---3--:R1:W-:Y:S04]  /*08c0*/  @!P3 STS [R13], R28 ;  /* 0x0000001c0d00b388 */ /* 0x0083e80000000800 */
[----:B------:R1:W-:Y:S06]  /*08d0*/  @!P5 STS [R19], R14 ;  /* 0x0000000e1300d388 */ /* 0x0003ec0000000800 */
[----:B------:R-:W-:Y:S05]  /*08e0*/  @!P1 BRA `(.L_x_9) ;  /* 0xfffffffc00249947 */ /* 0x000fea000383ffff */
.L_x_8:
[----:B0-----:R-:W-:Y:S05]  /*08f0*/  BSYNC.RECONVERGENT B2 ;  /* 0x0000000000027941 */ /* 0x001fea0003800200 */
.L_x_7:
[----:B-1----:R-:W0:Y:S01]  /*0900*/  LDC R18, c[0x0][0x3a4] ;  /* 0x0000e900ff127b82 */ /* 0x002e220000000800 */
[----:B------:R-:W-:Y:S01]  /*0910*/  IMAD.IADD R11, R16, 0x1, -R21 ;  /* 0x00000001100b7824 */ /* 0x000fe200078e0a15 */
[----:B------:R-:W-:Y:S04]  /*0920*/  BSSY.RECONVERGENT B2, `(.L_x_10) ;  /* 0x000001f000027945 */ /* 0x000fe80003800200 */
[----:B------:R-:W-:-:S13]  /*0930*/  ISETP.GT.AND P1, PT, R11, 0x20, PT ;  /* 0x000000200b00780c */ /* 0x000fda0003f24270 */
[----:B------:R-:W-:Y:S05]  /*0940*/  @!P1 BRA `(.L_x_11) ;  /* 0x0000000000709947 */ /* 0x000fea0003800000 */
[----:B------:R-:W1:Y:S01]  /*0950*/  LDCU UR4, c[0x0][0x3a4] ;  /* 0x00007480ff0477ac */ /* 0x000e620008000800 */
[C---:B------:R-:W-:Y:S02]  /*0960*/  IADD3 R11, PT, PT, R21.reuse, 0x20, RZ ;  /* 0x00000020150b7810 */ /* 0x040fe40007ffe0ff */
[----:B-1----:R-:W-:Y:S02]  /*0970*/  ISETP.GE.AND P0, PT, R21, UR4, PT ;  /* 0x0000000415007c0c */ /* 0x002fe4000bf06270 */
[----:B------:R-:W-:Y:S02]  /*0980*/  ISETP.GE.AND P1, PT, R11, UR4, PT ;  /* 0x000000040b007c0c */ /* 0x000fe4000bf26270 */
[CC--:B------:R-:W-:Y:S02]  /*0990*/  ISETP.GE.OR P0, PT, R9.reuse, R10.reuse, P0 ;  /* 0x0000000a0900720c */ /* 0x0c0fe40000706670 */
[----:B------:R-:W-:-:S11]  /*09a0*/  ISETP.GE.OR P1, PT, R9, R10, P1 ;  /* 0x0000000a0900720c */ /* 0x000fd60000f26670 */
[----:B------:R-:W1:Y:S01]  /*09b0*/  @!P0 LDC.64 R14, c[0x0][0x380] ;  /* 0x0000e000ff0e8b82 */ /* 0x000e620000000a00 */
[C---:B------:R-:W-:Y:S02]  /*09c0*/  @!P0 IMAD R19, R20.reuse, UR4, R21 ;  /* 0x0000000414138c24 */ /* 0x040fe4000f8e0215 */
[----:B------:R-:W-:-:S05]  /*09d0*/  @!P1 IMAD R23, R20, UR4, R11 ;  /* 0x0000000414179c24 */ /* 0x000fca000f8e020b */
[----:B------:R-:W2:Y:S01]  /*09e0*/  @!P1 LDC.64 R12, c[0x0][0x380] ;  /* 0x0000e000ff0c9b82 */ /* 0x000ea20000000a00 */
[----:B-1----:R-:W-:-:S06]  /*09f0*/  @!P0 IMAD.WIDE R14, R19, 0x4, R14 ;  /* 0x00000004130e8825 */ /* 0x002fcc00078e020e */
[----:B------:R1:W3:Y:S01]  /*0a00*/  @!P0 LDG.E R14, desc[UR10][R14.64] ;  /* 0x0000000a0e0e8981 */ /* 0x0002e2000c1e1900 */
[----:B--2---:R-:W-:-:S06]  /*0a10*/  @!P1 IMAD.WIDE R12, R23, 0x4, R12 ;  /* 0x00000004170c9825 */ /* 0x004fcc00078e020c */
[----:B------:R-:W2:Y:S01]  /*0a20*/  @!P1 LDG.E R12, desc[UR10][R12.64] ;  /* 0x0000000a0c0c9981 */ /* 0x000ea2000c1e1900 */
[----:B------:R-:W4:Y:S01]  /*0a30*/  @!P0 S2R R22, SR_CgaCtaId ;  /* 0x0000000000168919 */ /* 0x000f220000008800 */
[----:B------:R-:W5:Y:S01]  /*0a40*/  @!P1 S2R R24, SR_CgaCtaId ;  /* 0x0000000000189919 */ /* 0x000f620000008800 */
[----:B------:R-:W-:Y:S02]  /*0a50*/  @!P0 MOV R19, 0x400 ;  /* 0x0000040000138802 */ /* 0x000fe40000000f00 */
[----:B------:R-:W-:Y:S02]  /*0a60*/  @!P1 MOV R23, 0x400 ;  /* 0x0000040000179802 */ /* 0x000fe40000000f00 */
[----:B----4-:R-:W-:Y:S01]  /*0a70*/  @!P0 LEA R22, R22, R19, 0x18 ;  /* 0x0000001316168211 */ /* 0x010fe200078ec0ff */
[C---:B------:R-:W-:Y:S01]  /*0a80*/  @!P0 IMAD.IADD R19, R17.reuse, 0x1, R21 ;  /* 0x0000000111138824 */ /* 0x040fe200078e0215 */
[----:B------:R-:W-:Y:S02]  /*0a90*/  @!P1 IADD3 R21, PT, PT, R17, R11, RZ ;  /* 0x0000000b11159210 */ /* 0x000fe40007ffe0ff */
[----:B-----5:R-:W-:Y:S01]  /*0aa0*/  @!P1 LEA R24, R24, R23, 0x18 ;  /* 0x0000001718189211 */ /* 0x020fe200078ec0ff */
[----:B------:R-:W-:-:S03]  /*0ab0*/  @!P0 IMAD R19, R19, 0x4, R22 ;  /* 0x0000000413138824 */ /* 0x000fc600078e0216 */
[----:B-1----:R-:W-:Y:S01]  /*0ac0*/  @!P1 LEA R15, R21, R24, 0x2 ;  /* 0x00000018150f9211 */ /* 0x002fe200078e10ff */
[----:B------:R-:W-:Y:S01]  /*0ad0*/  VIADD R21, R11, 0x20 ;  /* 0x000000200b157836 */ /* 0x000fe20000000000 */
[----:B---3--:R1:W-:Y:S04]  /*0ae0*/  @!P0 STS [R19], R14 ;  /* 0x0000000e13008388 */ /* 0x0083e80000000800 */
[----:B--2---:R1:W-:Y:S01]  /*0af0*/  @!P1 STS [R15], R12 ;  /* 0x0000000c0f009388 */ /* 0x0043e20000000800 */
[----:B------:R-:W-:-:S13]  /*0b00*/  PLOP3.LUT P0, PT, PT, PT, PT, 0x8, 0x80 ;  /* 0x000000000080781c */ /* 0x000fda0003f0e170 */
.L_x_11:
[----:B------:R-:W-:Y:S05]  /*0b10*/  BSYNC.RECONVERGENT B2 ;  /* 0x0000000000027941 */ /* 0x000fea0003800200 */
.L_x_10:
[C---:B0-----:R-:W-:Y:S02]  /*0b20*/  ISETP.GE.AND P1, PT, R21.reuse, R18, PT ;  /* 0x000000121500720c */ /* 0x041fe40003f26270 */
[----:B------:R-:W-:Y:S02]  /*0b30*/  ISETP.LT.OR P0, PT, R21, R16, P0 ;  /* 0x000000101500720c */ /* 0x000fe40000701670 */
[----:B------:R-:W-:-:S04]  /*0b40*/  ISETP.GE.OR P1, PT, R9, R10, P1 ;  /* 0x0000000a0900720c */ /* 0x000fc80000f26670 */
[----:B------:R-:W-:-:S13]  /*0b50*/  PLOP3.LUT P0, PT, P0, P1, PT, 0x8f, 0xf8 ;  /* 0x0000000000f8781c */ /* 0x000fda0000703177 */
[----:B------:R-:W-:Y:S05]  /*0b60*/  @P0 BRA `(.L_x_6) ;  /* 0x0000000000280947 */ /* 0x000fea0003800000 */
[----:B------:R-:W0:Y:S01]  /*0b70*/  LDC.64 R10, c[0x0][0x380] ;  /* 0x0000e000ff0a7b82 */ /* 0x000e220000000a00 */
[----:B------:R-:W-:-:S04]  /*0b80*/  IMAD R13, R20, R18, R21 ;  /* 0x00000012140d7224 */ /* 0x000fc800078e0215 */
[----:B0-----:R-:W-:-:S06]  /*0b90*/  IMAD.WIDE R10, R13, 0x4, R10 ;  /* 0x000000040d0a7825 */ /* 0x001fcc00078e020a */
[----:B------:R-:W2:Y:S01]  /*0ba0*/  LDG.E R10, desc[UR10][R10.64] ;  /* 0x0000000a0a0a7981 */ /* 0x000ea2000c1e1900 */
[----:B------:R-:W0:Y:S01]  /*0bb0*/  S2UR UR5, SR_CgaCtaId ;  /* 0x00000000000579c3 */ /* 0x000e220000008800 */
[----:B------:R-:W-:Y:S01]  /*0bc0*/  UMOV UR4, 0x400 ;  /* 0x0000040000047882 */ /* 0x000fe20000000000 */
[----:B------:R-:W-:Y:S01]  /*0bd0*/  IADD3 R17, PT, PT, R17, R21, RZ ;  /* 0x0000001511117210 */ /* 0x000fe20007ffe0ff */
[----:B0-----:R-:W-:-:S06]  /*0be0*/  ULEA UR4, UR5, UR4, 0x18 ;  /* 0x0000000405047291 */ /* 0x001fcc000f8ec0ff */
[----:B------:R-:W-:-:S05]  /*0bf0*/  LEA R17, R17, UR4, 0x2 ;  /* 0x0000000411117c11 */ /* 0x000fca000f8e10ff */
[----:B--2---:R2:W-:Y:S02]  /*0c00*/  STS [R17], R10 ;  /* 0x0000000a11007388 */ /* 0x0045e40000000800 */
.L_x_6:
[----:B0-----:R-:W-:Y:S05]  /*0c10*/  BSYNC.RECONVERGENT B0 ;  /* 0x0000000000007941 */ /* 0x001fea0003800200 */
.L_x_5:
[----:B------:R-:W-:Y:S01]  /*0c20*/  VIADD R9, R9, 0x20 ;  /* 0x0000002009097836 */ /* 0x000fe20000000000 */
[----:B--2---:R-:W-:-:S04]  /*0c30*/  LEA R10, R0, UR12, 0x5 ;  /* 0x0000000c000a7c11 */ /* 0x004fc8000f8e28ff */
[----:B------:R-:W-:-:S13]  /*0c40*/  ISETP.GE.AND P0, PT, R9, R10, PT ;  /* 0x0000000a0900720c */ /* 0x000fda0003f06270 */
[----:B------:R-:W-:Y:S05]  /*0c50*/  @!P0 BRA `(.L_x_12) ;  /* 0xfffffff800048947 */ /* 0x000fea000383ffff */
.L_x_4:
[----:B0-----:R-:W-:Y:S05]  /*0c60*/  BSYNC.RECONVERGENT B1 ;  /* 0x0000000000017941 */ /* 0x001fea0003800200 */
.L_x_3:
[----:B------:R-:W0:Y:S02]  /*0c70*/  LDCU UR6, c[0x0][0x3a8] ;  /* 0x00007500ff0677ac */ /* 0x000e240008000800 */
[----:B0-----:R-:W-:Y:S01]  /*0c80*/  UISETP.GE.AND UP0, UPT, UR6, 0x1, UPT ;  /* 0x000000010600788c */ /* 0x001fe2000bf06270 */
[----:B------:R-:W-:Y:S08]  /*0c90*/  BAR.SYNC.DEFER_BLOCKING 0x0 ;  /* 0x0000000000007b1d */ /* 0x000ff00000010000 */
[----:B------:R-:W-:Y:S05]  /*0ca0*/  BRA.U !UP0, `(.L_x_13) ;  /* 0x0000000508587547 */ /* 0x000fea000b800000 */
[----:B------:R-:W-:-:S05]  /*0cb0*/  UMOV UR4, URZ ;  /* 0x000000ff00047c82 */ /* 0x000fca0008000000 */
.L_x_19:
[----:B------:R-:W0:Y:S01]  /*0cc0*/  LDCU UR6, c[0x0][0x3a8] ;  /* 0x00007500ff0677ac */ /* 0x000e220008000800 */
[----:B------:R-:W-:Y:S01]  /*0cd0*/  UIADD3 UR4, UPT, UPT, UR4, 0x1, URZ ;  /* 0x0000000104047890 */ /* 0x000fe2000fffe0ff */
[----:B------:R-:W-:Y:S01]  /*0ce0*/  UMOV UR5, URZ ;  /* 0x000000ff00057c82 */ /* 0x000fe20008000000 */
[----:B0-----:R-:W-:Y:S02]  /*0cf0*/  UISETP.GE.U32.AND UP1, UPT, UR6, 0x8, UPT ;  /* 0x000000080600788c */ /* 0x001fe4000bf26070 */
[----:B------:R-:W-:-:S07]  /*0d00*/  UISETP.NE.AND UP0, UPT, UR4, UR6, UPT ;  /* 0x000000060400728c */ /* 0x000fce000bf05270 */
[----:B------:R-:W-:Y:S05]  /*0d10*/  BRA.U !UP1, `(.L_x_14) ;  /* 0x0000000109747547 */ /* 0x000fea000b800000 */
[----:B------:R-:W0:Y:S01]  /*0d20*/  S2UR UR8, SR_CgaCtaId ;  /* 0x00000000000879c3 */ /* 0x000e220000008800 */
[----:B------:R-:W-:Y:S02]  /*0d30*/  UMOV UR5, 0x400 ;  /* 0x0000040000057882 */ /* 0x000fe40000000000 */
[----:B0-----:R-:W-:-:S03]  /*0d40*/  ULEA UR8, UR8, UR5, 0x18 ;  /* 0x0000000508087291 */ /* 0x001fc6000f8ec0ff */
[----:B------:R-:W-:-:S09]  /*0d50*/  UMOV UR5, URZ ;  /* 0x000000ff00057c82 */ /* 0x000fd20008000000 */
.L_x_15:
[----:B------:R-:W-:Y:S02]  /*0d60*/  ULEA UR9, UR5, UR8, 0x2 ;  /* 0x0000000805097291 */ /* 0x000fe4000f8e10ff */
[----:B-1----:R-:W-:Y:S01]  /*0d70*/  IADD3 R8, PT, PT, R5, UR5, RZ ;  /* 0x0000000505087c10 */ /* 0x002fe2000fffe0ff */
[----:B------:R-:W-:-:S03]  /*0d80*/  UIADD3 UR5, UPT, UPT, UR5, 0x8, URZ ;  /* 0x0000000805057890 */ /* 0x000fc6000fffe0ff */
[----:B------:R-:W-:Y:S01]  /*0d90*/  LEA R19, R8, UR8, 0x2 ;  /* 0x0000000808137c11 */ /* 0x000fe2000f8e10ff */
[----:B------:R-:W-:Y:S02]  /*0da0*/  UISETP.NE.AND UP1, UPT, UR5, UR7, UPT ;  /* 0x000000070500728c */ /* 0x000fe4000bf25270 */
[----:B------:R-:W-:Y:S04]  /*0db0*/  LDS.128 R8, [UR9+0x1440] ;  /* 0x00144009ff087984 */ /* 0x000fe80008000c00 */
[----:B------:R-:W0:Y:S04]  /*0dc0*/  LDS R22, [R19] ;  /* 0x0000000013167984 */ /* 0x000e280000000800 */
[----:B------:R-:W1:Y:S04]  /*0dd0*/  LDS R21, [R19+0x4] ;  /* 0x0000040013157984 */ /* 0x000e680000000800 */
[----:B------:R-:W2:Y:S04]  /*0de0*/  LDS R24, [R19+0x8] ;  /* 0x0000080013187984 */ /* 0x000ea80000000800 */
[----:B------:R-:W3:Y:S04]  /*0df0*/  LDS R23, [R19+0xc] ;  /* 0x00000c0013177984 */ /* 0x000ee80000000800 */
[----:B------:R-:W-:Y:S04]  /*0e00*/  LDS.128 R12, [UR9+0x1450] ;  /* 0x00145009ff0c7984 */ /* 0x000fe80008000c00 */
[----:B------:R-:W4:Y:S04]  /*0e10*/  LDS R26, [R19+0x10] ;  /* 0x00001000131a7984 */ /* 0x000f280000000800 */
[----:B------:R-:W5:Y:S04]  /*0e20*/  LDS R18, [R19+0x14] ;  /* 0x0000140013127984 */ /* 0x000f680000000800 */
[----:B------:R-:W5:Y:S04]  /*0e30*/  LDS R17, [R19+0x18] ;  /* 0x0000180013117984 */ /* 0x000f680000000800 */
[----:B------:R-:W5:Y:S01]  /*0e40*/  LDS R20, [R19+0x1c] ;  /* 0x00001c0013147984 */ /* 0x000f620000000800 */
[----:B0-----:R-:W-:-:S04]  /*0e50*/  FFMA R8, R22, R8, R3 ;  /* 0x0000000816087223 */ /* 0x001fc80000000003 */
[----:B-1----:R-:W-:-:S04]  /*0e60*/  FFMA R9, R21, R9, R8 ;  /* 0x0000000915097223 */ /* 0x002fc80000000008 */
[----:B--2---:R-:W-:-:S04]  /*0e70*/  FFMA R10, R24, R10, R9 ;  /* 0x0000000a180a7223 */ /* 0x004fc80000000009 */
[----:B---3--:R-:W-:-:S04]  /*0e80*/  FFMA R11, R23, R11, R10 ;  /* 0x0000000b170b7223 */ /* 0x008fc8000000000a */
[----:B----4-:R-:W-:-:S04]  /*0e90*/  FFMA R11, R26, R12, R11 ;  /* 0x0000000c1a0b7223 */ /* 0x010fc8000000000b */
[----:B-----5:R-:W-:-:S04]  /*0ea0*/  FFMA R18, R18, R13, R11 ;  /* 0x0000000d12127223 */ /* 0x020fc8000000000b */
[----:B------:R-:W-:-:S04]  /*0eb0*/  FFMA R17, R17, R14, R18 ;  /* 0x0000000e11117223 */ /* 0x000fc80000000012 */
[----:B------:R-:W-:Y:S01]  /*0ec0*/  FFMA R3, R20, R15, R17 ;  /* 0x0000000f14037223 */ /* 0x000fe20000000011 */
[----:B------:R-:W-:Y:S06]  /*0ed0*/  BRA.U UP1, `(.L_x_15) ;  /* 0xfffffffd01a07547 */ /* 0x000fec000b83ffff */
[----:B------:R-:W-:-:S05]  /*0ee0*/  UMOV UR5, UR7 ;  /* 0x0000000700057c82 */ /* 0x000fca0008000000 */
.L_x_14:
[----:B------:R-:W-:-:S09]  /*0ef0*/  UISETP.NE.AND UP1, UPT, UR13, URZ, UPT ;  /* 0x000000ff0d00728c */ /* 0x000fd2000bf25270 */
[----:B------:R-:W-:Y:S05]  /*0f00*/  BRA.U !UP1, `(.L_x_16) ;  /* 0x0000000109bc7547 */ /* 0x000fea000b800000 */
[----:B------:R-:W-:Y:S02]  /*0f10*/  UIADD3 UR8, UPT, UPT, UR13, -0x1, URZ ;  /* 0xffffffff0d087890 */ /* 0x000fe4000fffe0ff */
[----:B------:R-:W-:Y:S02]  /*0f20*/  UISETP.NE.AND UP2, UPT, UR14, URZ, UPT ;  /* 0x000000ff0e00728c */ /* 0x000fe4000bf45270 */
[----:B------:R-:W-:-:S09]  /*0f30*/  UISETP.GE.U32.AND UP1, UPT, UR8, 0x3, UPT ;  /* 0x000000030800788c */ /* 0x000fd2000bf26070 */
[----:B------:R-:W-:Y:S05]  /*0f40*/  BRA.U !UP1, `(.L_x_17) ;  /* 0x0000000109447547 */ /* 0x000fea000b800000 */
[----:B------:R-:W0:Y:S01]  /*0f50*/  S2UR UR9, SR_CgaCtaId ;  /* 0x00000000000979c3 */ /* 0x000e220000008800 */
[----:B------:R-:W-:Y:S01]  /*0f60*/  UMOV UR8, 0x400 ;  /* 0x0000040000087882 */ /* 0x000fe20000000000 */
[----:B-1----:R-:W-:Y:S01]  /*0f70*/  VIADD R8, R5, UR5 ;  /* 0x0000000505087c36 */ /* 0x002fe20008000000 */
[----:B0-----:R-:W-:-:S04]  /*0f80*/  ULEA UR8, UR9, UR8, 0x18 ;  /* 0x0000000809087291 */ /* 0x001fc8000f8ec0ff */
[----:B------:R-:W-:Y:S02]  /*0f90*/  ULEA UR9, UR5, UR8, 0x2 ;  /* 0x0000000805097291 */ /* 0x000fe4000f8e10ff */
[----:B------:R-:W-:Y:S01]  /*0fa0*/  LEA R12, R8, UR8, 0x2 ;  /* 0x00000008080c7c11 */ /* 0x000fe2000f8e10ff */
[----:B------:R-:W-:-:S04]  /*0fb0*/  UIADD3 UR5, UPT, UPT, UR5, 0x4, URZ ;  /* 0x0000000405057890 */ /* 0x000fc8000fffe0ff */
[----:B------:R-:W-:Y:S04]  /*0fc0*/  LDS R14, [R12] ;  /* 0x000000000c0e7984 */ /* 0x000fe80000000800 */
[----:B------:R-:W0:Y:S04]  /*0fd0*/  LDS.64 R10, [UR9+0x1440] ;  /* 0x00144009ff0a7984 */ /* 0x000e280008000a00 */
[----:B------:R-:W1:Y:S04]  /*0fe0*/  LDS R13, [R12+0x4] ;  /* 0x000004000c0d7984 */ /* 0x000e680000000800 */
[----:B------:R-:W-:Y:S04]  /*0ff0*/  LDS R18, [R12+0x8] ;  /* 0x000008000c127984 */ /* 0x000fe80000000800 */
[----:B------:R-:W2:Y:S04]  /*1000*/  LDS.64 R8, [UR9+0x1448] ;  /* 0x00144809ff087984 */ /* 0x000ea80008000a00 */
[----:B------:R-:W3:Y:S01]  /*1010*/  LDS R15, [R12+0xc] ;  /* 0x00000c000c0f7984 */ /* 0x000ee20000000800 */
[----:B0-----:R-:W-:-:S04]  /*1020*/  FFMA R10, R14, R10, R3 ;  /* 0x0000000a0e0a7223 */ /* 0x001fc80000000003 */
[----:B-1----:R-:W-:-:S04]  /*1030*/  FFMA R11, R13, R11, R10 ;  /* 0x0000000b0d0b7223 */ /* 0x002fc8000000000a */
[----:B--2---:R-:W-:-:S04]  /*1040*/  FFMA R8, R18, R8, R11 ;  /* 0x0000000812087223 */ /* 0x004fc8000000000b */
[----:B---3--:R-:W-:-:S07]  /*1050*/  FFMA R3, R15, R9, R8 ;  /* 0x000000090f037223 */ /* 0x008fce0000000008 */
.L_x_17:
[----:B------:R-:W-:Y:S05]  /*1060*/  BRA.U !UP2, `(.L_x_16) ;  /* 0x000000010a647547 */ /* 0x000fea000b800000 */
[----:B------:R-:W-:Y:S02]  /*1070*/  UISETP.NE.AND UP1, UPT, UR14, 0x1, UPT ;  /* 0x000000010e00788c */ /* 0x000fe4000bf25270 */
[----:B------:R-:W-:-:S07]  /*1080*/  ULOP3.LUT UP2, URZ, UR6, 0x1, URZ, 0xc0, !UPT ;  /* 0x0000000106ff7892 */ /* 0x000fce000f84c0ff */
[----:B------:R-:W-:Y:S05]  /*1090*/  BRA.U !UP1, `(.L_x_18) ;  /* 0x0000000109307547 */ /* 0x000fea000b800000 */
[----:B------:R-:W0:Y:S01]  /*10a0*/  S2UR UR9, SR_CgaCtaId ;  /* 0x00000000000979c3 */ /* 0x000e220000008800 */
[----:B------:R-:W-:Y:S01]  /*10b0*/  UMOV UR8, 0x400 ;  /* 0x0000040000087882 */ /* 0x000fe20000000000 */
[----:B-1----:R-:W-:Y:S01]  /*10c0*/  IADD3 R8, PT, PT, R5, UR5, RZ ;  /* 0x0000000505087c10 */ /* 0x002fe2000fffe0ff */
[----:B0-----:R-:W-:-:S04]  /*10d0*/  ULEA UR8, UR9, UR8, 0x18 ;  /* 0x0000000809087291 */ /* 0x001fc8000f8ec0ff */
[----:B------:R-:W-:Y:S02]  /*10e0*/  ULEA UR9, UR5, UR8, 0x2 ;  /* 0x0000000805097291 */ /* 0x000fe4000f8e10ff */
[----:B------:R-:W-:Y:S01]  /*10f0*/  LEA R8, R8, UR8, 0x2 ;  /* 0x0000000808087c11 */ /* 0x000fe2000f8e10ff */
[----:B------:R-:W-:-:S04]  /*1100*/  UIADD3 UR5, UPT, UPT, UR5, 0x2, URZ ;  /* 0x0000000205057890 */ /* 0x000fc8000fffe0ff */
[----:B------:R-:W-:Y:S04]  /*1110*/  LDS R10, [R8] ;  /* 0x00000000080a7984 */ /* 0x000fe80000000800 */
[----:B------:R-:W0:Y:S04]  /*1120*/  LDS.64 R12, [UR9+0x1440] ;  /* 0x00144009ff0c7984 */ /* 0x000e280008000a00 */
[----:B------:R-:W1:Y:S01]  /*1130*/  LDS R9, [R8+0x4] ;  /* 0x0000040008097984 */ /* 0x000e620000000800 */
[----:B0-----:R-:W-:-:S04]  /*1140*/  FFMA R10, R10, R12, R3 ;  /* 0x0000000c0a0a7223 */ /* 0x001fc80000000003 */
[----:B-1----:R-:W-:-:S07]  /*1150*/  FFMA R3, R9, R13, R10 ;  /* 0x0000000d09037223 */ /* 0x002fce000000000a */
.L_x_18:
[----:B------:R-:W-:Y:S05]  /*1160*/  BRA.U !UP2, `(.L_x_16) ;  /* 0x000000010a247547 */ /* 0x000fea000b800000 */
[----:B------:R-:W0:Y:S01]  /*1170*/  S2UR UR9, SR_CgaCtaId ;  /* 0x00000000000979c3 */ /* 0x000e220000008800 */
[----:B------:R-:W-:Y:S01]  /*1180*/  UMOV UR8, 0x400 ;  /* 0x0000040000087882 */ /* 0x000fe20000000000 */
[----:B-1----:R-:W-:Y:S01]  /*1190*/  VIADD R8, R5, UR5 ;  /* 0x0000000505087c36 */ /* 0x002fe20008000000 */
[----:B0-----:R-:W-:-:S04]  /*11a0*/  ULEA UR8, UR9, UR8, 0x18 ;  /* 0x0000000809087291 */ /* 0x001fc8000f8ec0ff */
[----:B------:R-:W-:Y:S02]  /*11b0*/  ULEA UR5, UR5, UR8, 0x2 ;  /* 0x0000000805057291 */ /* 0x000fe4000f8e10ff */
[----:B------:R-:W-:-:S06]  /*11c0*/  LEA R8, R8, UR8, 0x2 ;  /* 0x0000000808087c11 */ /* 0x000fcc000f8e10ff */
[----:B------:R-:W-:Y:S04]  /*11d0*/  LDS R8, [R8] ;  /* 0x0000000008087984 */ /* 0x000fe80000000800 */
[----:B------:R-:W0:Y:S02]  /*11e0*/  LDS R9, [UR5+0x1440] ;  /* 0x00144005ff097984 */ /* 0x000e240008000800 */
[----:B0-----:R-:W-:-:S07]  /*11f0*/  FFMA R3, R8, R9, R3 ;  /* 0x0000000908037223 */ /* 0x001fce0000000003 */
.L_x_16:
[----:B------:R-:W-:Y:S05]  /*1200*/  BRA.U UP0, `(.L_x_19) ;  /* 0xfffffff900ac7547 */ /* 0x000fea000b83ffff */
.L_x_13:
[----:B------:R-:W0:Y:S01]  /*1210*/  LDCU UR4, c[0x0][0x398] ;  /* 0x00007300ff0477ac */ /* 0x000e220008000800 */
[----:B------:R-:W-:Y:S01]  /*1220*/  IADD3 R6, PT, PT, R6, 0x1, RZ ;  /* 0x0000000106067810 */ /* 0x000fe20007ffe0ff */
[----:B------:R-:W-:Y:S03]  /*1230*/  BAR.SYNC.DEFER_BLOCKING 0x0 ;  /* 0x0000000000007b1d */ /* 0x000fe60000010000 */
[----:B0-----:R-:W-:-:S13]  /*1240*/  ISETP.NE.AND P0, PT, R6, UR4, PT ;  /* 0x0000000406007c0c */ /* 0x001fda000bf05270 */
[----:B------:R-:W-:Y:S05]  /*1250*/  @P0 BRA `(.L_x_20) ;  /* 0xfffffff0002c0947 */ /* 0x000fea000383ffff */
.L_x_0:
[----:B------:R-:W0:Y:S01]  /*1260*/  LDCU.64 UR8, c[0x0][0x3a0] ;  /* 0x00007400ff0877ac */ /* 0x000e220008000a00 */
[----:B-1----:R-:W1:Y:S01]  /*1270*/  LDC.64 R6, c[0x0][0x390] ;  /* 0x0000e400ff067b82 */ /* 0x002e620000000a00 */
[----:B------:R-:W2:Y:S01]  /*1280*/  LDCU UR5, c[0x0][0x39c] ;  /* 0x00007380ff0577ac */ /* 0x000ea20008000800 */
[----:B0-----:R-:W-:Y:S02]  /*1290*/  UIADD3 UR4, UPT, UPT, -UR6, UR8, URZ ;  /* 0x0000000806047290 */ /* 0x001fe4000fffe1ff */
[----:B--2---:R-:W-:-:S04]  /*12a0*/  UIMAD UR5, UR15, UR5, UR16 ;  /* 0x000000050f0572a4 */ /* 0x004fc8000f8e0210 */
[----:B------:R-:W-:Y:S02]  /*12b0*/  UIMAD UR5, UR4, UR5, UR5 ;  /* 0x00000005040572a4 */ /* 0x000fe4000f8e0205 */
[----:B------:R-:W-:-:S04]  /*12c0*/  UIADD3 UR4, UPT, UPT, -UR6, UR9, URZ ;  /* 0x0000000906047290 */ /* 0x000fc8000fffe1ff */
[----:B------:R-:W-:-:S04]  /*12d0*/  VIADD R4, R4, UR5 ;  /* 0x0000000504047c36 */ /* 0x000fc80008000000 */
[----:B------:R-:W-:-:S05]  /*12e0*/  IMAD R4, R4, UR4, R4 ;  /* 0x0000000404047c24 */ /* 0x000fca000f8e0204 */
[----:B------:R-:W-:-:S05]  /*12f0*/  IADD3 R5, PT, PT, R5, R4, RZ ;  /* 0x0000000405057210 */ /* 0x000fca0007ffe0ff */
[----:B-1----:R-:W-:-:S05]  /*1300*/  IMAD.WIDE R4, R5, 0x4, R6 ;  /* 0x0000000405047825 */ /* 0x002fca00078e0206 */
[----:B------:R-:W-:Y:S01]  /*1310*/  STG.E desc[UR10][R4.64], R3 ;  /* 0x0000000304007986 */ /* 0x000fe2000c10190a */
[----:B------:R-:W-:Y:S05]  /*1320*/  EXIT ;  /* 0x000000000000794d */ /* 0x000fea0003800000 */
.L_x_21:
[----:B------:R-:W-:-:S00]  /*1330*/  BRA `(.L_x_21) ;  /* 0xfffffffc00fc7947 */ /* 0x000fc0000383ffff */
[----:B------:R-:W-:-:S00]  /*1340*/  NOP ;  /* 0x0000000000007918 */ /* 0x000fc00000000000 */
        /* <DEDUP_REMOVED lines=11> */
.L_x_40:


//--------------------- .text._Z31convLayer_forward_naive_channelPfS_S_iiiiiii --------------------------
	.section	.text._Z31convLayer_forward_naive_channelPfS_S_iiiiiii,"ax",@progbits
	.align	128
        .global         _Z31convLayer_forward_naive_channelPfS_S_iiiiiii
        .type           _Z31convLayer_forward_naive_channelPfS_S_iiiiiii,@function
        .size           _Z31convLayer_forward_naive_channelPfS_S_iiiiiii,(.L_x_41 - _Z31convLayer_forward_naive_channelPfS_S_iiiiiii)
        .other          _Z31convLayer_forward_naive_channelPfS_S_iiiiiii,@"STO_CUDA_ENTRY STV_DEFAULT"
_Z31convLayer_forward_naive_channelPfS_S_iiiiiii:
.text._Z31convLayer_forward_naive_channelPfS_S_iiiiiii:
[----:B------:R-:W-:Y:S08]  /*0000*/  LDC R1, c[0x0][0x37c] ;  /* 0x0000df00ff017b82 */ /* 0x000ff00000000800 */
[----:B------:R-:W0:Y:S01]  /*0010*/  LDC R7, c[0x0][0x3b0] ;  /* 0x0000ec00ff077b82 */ /* 0x000e220000000800 */
[----:B------:R-:W1:Y:S01]  /*0020*/  LDCU UR13, c[0x0][0x3ac] ;  /* 0x00007580ff0d77ac */ /* 0x000e620008000800 */
[----:B------:R-:W-:Y:S01]  /*0030*/  MOV R24, RZ ;  /* 0x000000ff00187202 */ /* 0x000fe20000000f00 */
[----:B------:R-:W2:Y:S05]  /*0040*/  LDCU UR5, c[0x0][0x39c] ;  /* 0x00007380ff0577ac */ /* 0x000eaa0008000800 */
[----:B------:R-:W3:Y:S01]  /*0050*/  S2UR UR4, SR_CTAID.Z ;  /* 0x00000000000479c3 */ /* 0x000ee20000002700 */
[----:B------:R-:W4:Y:S07]  /*0060*/  LDCU.64 UR10, c[0x0][0x358] ;  /* 0x00006b00ff0a77ac */ /* 0x000f2e0008000a00 */
[----:B------:R-:W0:Y:S01]  /*0070*/  S2UR UR9, SR_CTAID.Y ;  /* 0x00000000000979c3 */ /* 0x000e220000002600 */
[----:B-1----:R-:W-:-:S04]  /*0080*/  UISETP.GE.AND UP0, UPT, UR13, 0x1, UPT ;  /* 0x000000010d00788c */ /* 0x002fc8000bf06270 */
[----:B--2---:R-:W-:Y:S01]  /*0090*/  UISETP.LT.OR UP0, UPT, UR5, 0x1, !UP0 ;  /* 0x000000010500788c */ /* 0x004fe2000c701670 */
[----:B0-----:R-:W0:Y:S01]  /*00a0*/  I2F.U32.RP R0, R7 ;  /* 0x0000000700007306 */ /* 0x001e220000209000 */
[----:B------:R-:W-:-:S07]  /*00b0*/  ISETP.NE.U32.AND P2, PT, R7, RZ, PT ;  /* 0x000000ff0700720c */ /* 0x000fce0003f45070 */
[----:B0-----:R-:W0:Y:S02]  /*00c0*/  MUFU.RCP R0, R0 ;  /* 0x0000000000007308 */ /* 0x001e240000001000 */
[----:B0-----:R-:W-:-:S06]  /*00d0*/  IADD3 R2, PT, PT, R0, 0xffffffe, RZ ;  /* 0x0ffffffe00027810 */ /* 0x001fcc0007ffe0ff */
[----:B------:R0:W1:Y:S02]  /*00e0*/  F2I.FTZ.U32.TRUNC.NTZ R3, R2 ;  /* 0x0000000200037305 */ /* 0x000064000021f000 */
[----:B0-----:R-:W-:Y:S01]  /*00f0*/  HFMA2 R2, -RZ, RZ, 0, 0 ;  /* 0x00000000ff027431 */ /* 0x001fe200000001ff */
[----:B-1----:R-:W-:-:S05]  /*0100*/  IADD3 R4, PT, PT, RZ, -R3, RZ ;  /* 0x80000003ff047210 */ /* 0x002fca0007ffe0ff */
[----:B------:R-:W-:-:S04]  /*0110*/  IMAD R5, R4, R7, RZ ;  /* 0x0000000704057224 */ /* 0x000fc800078e02ff */
[----:B------:R-:W-:Y:S02]  /*0120*/  IMAD.HI.U32 R3, R3, R5, R2 ;  /* 0x0000000503037227 */ /* 0x000fe400078e0002 */
[----:B------:R-:W0:Y:S04]  /*0130*/  S2R R5, SR_TID.X ;  /* 0x0000000000057919 */ /* 0x000e280000002100 */
[----:B---3--:R-:W-:-:S05]  /*0140*/  IMAD.HI.U32 R3, R3, UR4, RZ ;  /* 0x0000000403037c27 */ /* 0x008fca000f8e00ff */
[----:B------:R-:W-:-:S05]  /*0150*/  IADD3 R4, PT, PT, -R3, RZ, RZ ;  /* 0x000000ff03047210 */ /* 0x000fca0007ffe1ff */
[----:B------:R-:W-:Y:S02]  /*0160*/  IMAD R0, R7, R4, UR4 ;  /* 0x0000000407007e24 */ /* 0x000fe4000f8e0204 */
[----:B------:R-:W1:Y:S03]  /*0170*/  S2R R4, SR_TID.Y ;  /* 0x0000000000047919 */ /* 0x000e660000002200 */
[----:B------:R-:W-:-:S13]  /*0180*/  ISETP.GE.U32.AND P0, PT, R0, R7, PT ;  /* 0x000000070000720c */ /* 0x000fda0003f06070 */
[-C--:B------:R-:W-:Y:S02]  /*0190*/  @P0 IADD3 R0, PT, PT, R0, -R7.reuse, RZ ;  /* 0x8000000700000210 */ /* 0x080fe40007ffe0ff */
[----:B------:R-:W-:Y:S02]  /*01a0*/  @P0 IADD3 R3, PT, PT, R3, 0x1, RZ ;  /* 0x0000000103030810 */ /* 0x000fe40007ffe0ff */
[----:B------:R-:W-:-:S13]  /*01b0*/  ISETP.GE.U32.AND P1, PT, R0, R7, PT ;  /* 0x000000070000720c */ /* 0x000fda0003f26070 */
[----:B------:R-:W-:Y:S02]  /*01c0*/  @P1 IADD3 R3, PT, PT, R3, 0x1, RZ ;  /* 0x0000000103031810 */ /* 0x000fe40007ffe0ff */
[----:B------:R-:W-:-:S04]  /*01d0*/  @!P2 LOP3.LUT R3, RZ, R7, RZ, 0x33, !PT ;  /* 0x00000007ff03a212 */ /* 0x000fc800078e33ff */
[C---:B------:R-:W-:Y:S02]  /*01e0*/  IADD3 R2, PT, PT, -R3.reuse, RZ, RZ ;  /* 0x000000ff03027210 */ /* 0x040fe40007ffe1ff */
[----:B-1----:R-:W-:-:S03]  /*01f0*/  IADD3 R0, PT, PT, R3, R4, RZ ;  /* 0x0000000403007210 */ /* 0x002fc60007ffe0ff */
[----:B------:R-:W-:-:S05]  /*0200*/  IMAD R2, R7, R2, UR4 ;  /* 0x0000000407027e24 */ /* 0x000fca000f8e0202 */
[----:B0-----:R-:W-:Y:S01]  /*0210*/  IADD3 R2, PT, PT, R2, R5, RZ ;  /* 0x0000000502027210 */ /* 0x001fe20007ffe0ff */
[----:B----4-:R-:W-:Y:S06]  /*0220*/  BRA.U UP0, `(.L_x_22) ;  /* 0x0000000d00007547 */ /* 0x010fec000b800000 */
[----:B------:R-:W0:Y:S01]  /*0230*/  LDC.64 R4, c[0x0][0x3a0] ;  /* 0x0000e800ff047b82 */ /* 0x000e220000000a00 */
[----:B------:R-:W-:Y:S01]  /*0240*/  MOV R6, RZ ;  /* 0x000000ff00067202 */ /* 0x000fe20000000f00 */
[----:B------:R-:W-:Y:S01]  /*0250*/  ULOP3.LUT UR7, UR13, 0x7, URZ, 0xc0, !UPT ;  /* 0x000000070d077892 */ /* 0x000fe2000f8ec0ff */
[----:B------:R-:W-:Y:S01]  /*0260*/  MOV R24, RZ ;  /* 0x000000ff00187202 */ /* 0x000fe20000000f00 */
[----:B------:R-:W-:-:S04]  /*0270*/  UIMAD UR6, UR5, UR13, URZ ;  /* 0x0000000d050672a4 */ /* 0x000fc8000f8e02ff */
[----:B------:R-:W1:Y:S01]  /*0280*/  S2UR UR4, SR_CTAID.X ;  /* 0x00000000000479c3 */ /* 0x000e620000002500 */
[----:B0-----:R-:W-:Y:S02]  /*0290*/  IMAD R4, R4, UR5, RZ ;  /* 0x0000000504047c24 */ /* 0x001fe4000f8e02ff */
[----:B-1----:R-:W-:-:S07]  /*02a0*/  IMAD R5, R5, UR4, R0 ;  /* 0x0000000405057c24 */ /* 0x002fce000f8e0200 */
.L_x_29:
[----:B------:R-:W-:-:S07]  /*02b0*/  HFMA2 R7, -RZ, RZ, 0, 0 ;  /* 0x00000000ff077431 */ /* 0x000fce00000001ff */
.L_x_28:
[----:B------:R-:W0:Y:S01]  /*02c0*/  LDCU.64 UR12, c[0x0][0x3a8] ;  /* 0x00007500ff0c77ac */ /* 0x000e220008000a00 */
[----:B------:R-:W-:Y:S01]  /*02d0*/  IADD3 R3, PT, PT, R5, R7, RZ ;  /* 0x0000000705037210 */ /* 0x000fe20007ffe0ff */
[----:B------:R-:W-:Y:S01]  /*02e0*/  UMOV UR4, URZ ;  /* 0x000000ff00047c82 */ /* 0x000fe20008000000 */
[----:B0-----:R-:W-:-:S03]  /*02f0*/  UISETP.GE.U32.AND UP0, UPT, UR13, 0x8, UPT ;  /* 0x000000080d00788c */ /* 0x001fc6000bf06070 */
[----:B------:R-:W-:Y:S02]  /*0300*/  IMAD R8, R3, UR12, R2 ;  /* 0x0000000c03087c24 */ /* 0x000fe4000f8e0202 */
[----:B------:R-:W-:-:S04]  /*0310*/  IMAD R9, R7, UR13, RZ ;  /* 0x0000000d07097c24 */ /* 0x000fc8000f8e02ff */
[----:B------:R-:W-:Y:S05]  /*0320*/  BRA.U !UP0, `(.L_x_23) ;  /* 0x0000000508547547 */ /* 0x000fea000b800000 */
[----:B------:R-:W0:Y:S01]  /*0330*/  LDC R10, c[0x0][0x39c] ;  /* 0x0000e700ff0a7b82 */ /* 0x000e220000000800 */
[----:B------:R-:W-:Y:S01]  /*0340*/  IADD3 R11, PT, PT, R9, 0x2, RZ ;  /* 0x00000002090b7810 */ /* 0x000fe20007ffe0ff */
[--C-:B------:R-:W-:Y:S01]  /*0350*/  IMAD R14, R7, UR6, R6.reuse ;  /* 0x00000006070e7c24 */ /* 0x100fe2000f8e0206 */
[C---:B------:R-:W-:Y:S01]  /*0360*/  IADD3 R15, PT, PT, R9.reuse, 0x4, RZ ;  /* 0x00000004090f7810 */ /* 0x040fe20007ffe0ff */
[----:B------:R-:W-:Y:S01]  /*0370*/  ULOP3.LUT UR5, UR13, 0x7ffffff8, URZ, 0xc0, !UPT ;  /* 0x7ffffff80d057892 */ /* 0x000fe2000f8ec0ff */
[C---:B------:R-:W-:Y:S01]  /*0380*/  IADD3 R19, PT, PT, R9.reuse, 0x6, RZ ;  /* 0x0000000609137810 */ /* 0x040fe20007ffe0ff */
[----:B------:R-:W-:Y:S01]  /*0390*/  UMOV UR4, URZ ;  /* 0x000000ff00047c82 */ /* 0x000fe20008000000 */
[C---:B------:R-:W-:Y:S01]  /*03a0*/  IADD3 R17, PT, PT, R9.reuse, 0x5, RZ ;  /* 0x0000000509117810 */ /* 0x040fe20007ffe0ff */
[----:B------:R-:W1:Y:S01]  /*03b0*/  LDC R3, c[0x0][0x3a0] ;  /* 0x0000e800ff037b82 */ /* 0x000e620000000800 */
[C---:B------:R-:W-:Y:S01]  /*03c0*/  IADD3 R13, PT, PT, R9.reuse, 0x3, RZ ;  /* 0x00000003090d7810 */ /* 0x040fe20007ffe0ff */
[----:B------:R-:W-:Y:S01]  /*03d0*/  UIADD3 UR8, UPT, UPT, -UR5, URZ, URZ ;  /* 0x000000ff05087290 */ /* 0x000fe2000fffe1ff */
[----:B------:R-:W-:Y:S01]  /*03e0*/  IADD3 R21, PT, PT, R9, 0x7, RZ ;  /* 0x0000000709157810 */ /* 0x000fe20007ffe0ff */
[----:B0-----:R-:W-:-:S02]  /*03f0*/  IMAD R12, R11, R10, R6 ;  /* 0x0000000a0b0c7224 */ /* 0x001fc400078e0206 */
[-C--:B------:R-:W-:Y:S02]  /*0400*/  IMAD R11, R9, R10.reuse, R10 ;  /* 0x0000000a090b7224 */ /* 0x080fe400078e020a */
[-CC-:B------:R-:W-:Y:S02]  /*0410*/  IMAD R18, R15, R10.reuse, R6.reuse ;  /* 0x0000000a0f127224 */ /* 0x180fe400078e0206 */
[-CC-:B------:R-:W-:Y:S02]  /*0420*/  IMAD R22, R19, R10.reuse, R6.reuse ;  /* 0x0000000a13167224 */ /* 0x180fe400078e0206 */
[--C-:B------:R-:W-:Y:S02]  /*0430*/  IMAD R20, R17, R10, R6.reuse ;  /* 0x0000000a11147224 */ /* 0x100fe400078e0206 */
[----:B-1----:R-:W-:Y:S01]  /*0440*/  IMAD R19, R14, R3, UR9 ;  /* 0x000000090e137e24 */ /* 0x002fe2000f8e0203 */
[----:B------:R-:W-:Y:S01]  /*0450*/  IADD3 R14, PT, PT, R11, R6, RZ ;  /* 0x000000060b0e7210 */ /* 0x000fe20007ffe0ff */
[----:B------:R-:W-:-:S02]  /*0460*/  IMAD R16, R13, R10, R6 ;  /* 0x0000000a0d107224 */ /* 0x000fc400078e0206 */
[----:B------:R-:W-:Y:S02]  /*0470*/  IMAD R26, R21, R10, R6 ;  /* 0x0000000a151a7224 */ /* 0x000fe400078e0206 */
[-C--:B------:R-:W-:Y:S02]  /*0480*/  IMAD R13, R18, R3.reuse, UR9 ;  /* 0x00000009120d7e24 */ /* 0x080fe4000f8e0203 */
[-C--:B------:R-:W-:Y:S02]  /*0490*/  IMAD R21, R12, R3.reuse, UR9 ;  /* 0x000000090c157e24 */ /* 0x080fe4000f8e0203 */
[-C--:B------:R-:W-:Y:S02]  /*04a0*/  IMAD R18, R20, R3.reuse, UR9 ;  /* 0x0000000914127e24 */ /* 0x080fe4000f8e0203 */
[-C--:B------:R-:W-:Y:S02]  /*04b0*/  IMAD R12, R16, R3.reuse, UR9 ;  /* 0x00000009100c7e24 */ /* 0x080fe4000f8e0203 */
[----:B------:R-:W-:-:S02]  /*04c0*/  IMAD R11, R22, R3, UR9 ;  /* 0x00000009160b7e24 */ /* 0x000fc4000f8e0203 */
[-C--:B------:R-:W-:Y:S02]  /*04d0*/  IMAD R20, R26, R3.reuse, UR9 ;  /* 0x000000091a147e24 */ /* 0x080fe4000f8e0203 */
[----:B------:R-:W-:-:S07]  /*04e0*/  IMAD R3, R14, R3, UR9 ;  /* 0x000000090e037e24 */ /* 0x000fce000f8e0203 */
.L_x_24:
[----:B------:R-:W0:Y:S01]  /*04f0*/  LDC.64 R16, c[0x0][0x388] ;  /* 0x0000e200ff107b82 */ /* 0x000e220000000a00 */
[----:B------:R-:W-:-:S05]  /*0500*/  IADD3 R15, PT, PT, R8, UR4, RZ ;  /* 0x00000004080f7c10 */ /* 0x000fca000fffe0ff */
[----:B------:R-:W-:Y:S02]  /*0510*/  IMAD R25, R15, R10, R6 ;  /* 0x0000000a0f197224 */ /* 0x000fe400078e0206 */
[----:B------:R-:W1:Y:S01]  /*0520*/  LDC.64 R22, c[0x0][0x380] ;  /* 0x0000e000ff167b82 */ /* 0x000e620000000a00 */
[----:B0-----:R-:W-:-:S06]  /*0530*/  IMAD.WIDE R14, R19, 0x4, R16 ;  /* 0x00000004130e7825 */ /* 0x001fcc00078e0210 */
[----:B------:R-:W2:Y:S01]  /*0540*/  LDG.E R14, desc[UR10][R14.64] ;  /* 0x0000000a0e0e7981 */ /* 0x000ea2000c1e1900 */
[----:B-1----:R-:W-:-:S05]  /*0550*/  IMAD.WIDE R22, R25, 0x4, R22 ;  /* 0x0000000419167825 */ /* 0x002fca00078e0216 */
[----:B------:R0:W2:Y:S02]  /*0560*/  LDG.E R25, desc[UR10][R22.64] ;  /* 0x0000000a16197981 */ /* 0x0000a4000c1e1900 */
[----:B0-----:R-:W-:-:S04]  /*0570*/  IMAD.WIDE.U32 R22, R10, 0x4, R22 ;  /* 0x000000040a167825 */ /* 0x001fc800078e0016 */
[----:B--2---:R-:W-:Y:S01]  /*0580*/  FFMA R24, R25, R14, R24 ;  /* 0x0000000e19187223 */ /* 0x004fe20000000018 */
[----:B------:R-:W-:Y:S01]  /*0590*/  IMAD.WIDE R14, R3, 0x4, R16 ;  /* 0x00000004030e7825 */ /* 0x000fe200078e0210 */
[----:B------:R0:W2:Y:S04]  /*05a0*/  LDG.E R25, desc[UR10][R22.64] ;  /* 0x0000000a16197981 */ /* 0x0000a8000c1e1900 */
[----:B------:R1:W2:Y:S01]  /*05b0*/  LDG.E R26, desc[UR10][R14.64] ;  /* 0x0000000a0e1a7981 */ /* 0x0002a2000c1e1900 */
[----:B0-----:R-:W-:-:S04]  /*05c0*/  IMAD.WIDE.U32 R22, R10, 0x4, R22 ;  /* 0x000000040a167825 */ /* 0x001fc800078e0016 */
[----:B-1----:R-:W-:Y:S01]  /*05d0*/  IMAD.WIDE R14, R21, 0x4, R16 ;  /* 0x00000004150e7825 */ /* 0x002fe200078e0210 */
[----:B------:R0:W3:Y:S04]  /*05e0*/  LDG.E R27, desc[UR10][R22.64] ;  /* 0x0000000a161b7981 */ /* 0x0000e8000c1e1900 */
[----:B------:R1:W3:Y:S01]  /*05f0*/  LDG.E R28, desc[UR10][R14.64] ;  /* 0x0000000a0e1c7981 */ /* 0x0002e2000c1e1900 */
[----:B0-----:R-:W-:-:S04]  /*0600*/  IMAD.WIDE.U32 R22, R10, 0x4, R22 ;  /* 0x000000040a167825 */ /* 0x001fc800078e0016 */
[----:B-1----:R-:W-:-:S04]  /*0610*/  IMAD.WIDE R14, R12, 0x4, R16 ;  /* 0x000000040c0e7825 */ /* 0x002fc800078e0210 */
[----:B--2---:R-:W-:Y:S02]  /*0620*/  FFMA R24, R25, R26, R24 ;  /* 0x0000001a19187223 */ /* 0x004fe40000000018 */
[----:B------:R0:W2:Y:S04]  /*0630*/  LDG.E R26, desc[UR10][R14.64] ;  /* 0x0000000a0e1a7981 */ /* 0x0000a8000c1e1900 */
[----:B------:R1:W2:Y:S01]  /*0640*/  LDG.E R25, desc[UR10][R22.64] ;  /* 0x0000000a16197981 */ /* 0x0002a2000c1e1900 */
[----:B0-----:R-:W-:-:S04]  /*0650*/  IMAD.WIDE.U32 R14, R10, 0x4, R22 ;  /* 0x000000040a0e7825 */ /* 0x001fc800078e0016 */
[----:B-1----:R-:W-:-:S04]  /*0660*/  IMAD.WIDE R22, R13, 0x4, R16 ;  /* 0x000000040d167825 */ /* 0x002fc800078e0210 */
[----:B---3--:R-:W-:Y:S02]  /*0670*/  FFMA R24, R27, R28, R24 ;  /* 0x0000001c1b187223 */ /* 0x008fe40000000018 */
[----:B------:R0:W3:Y:S04]  /*0680*/  LDG.E R27, desc[UR10][R14.64] ;  /* 0x0000000a0e1b7981 */ /* 0x0000e8000c1e1900 */
[----:B------:R-:W3:Y:S01]  /*0690*/  LDG.E R28, desc[UR10][R22.64] ;  /* 0x0000000a161c7981 */ /* 0x000ee2000c1e1900 */
[----:B0-----:R-:W-:-:S04]  /*06a0*/  IMAD.WIDE.U32 R14, R10, 0x4, R14 ;  /* 0x000000040a0e7825 */ /* 0x001fc800078e000e */
[----:B--2---:R-:W-:-:S04]  /*06b0*/  FFMA R24, R25, R26, R24 ;  /* 0x0000001a19187223 */ /* 0x004fc80000000018 */
[----:B---3--:R-:W-:Y:S01]  /*06c0*/  FFMA R22, R27, R28, R24 ;  /* 0x0000001c1b167223 */ /* 0x008fe20000000018 */
[----:B------:R-:W-:-:S04]  /*06d0*/  IMAD.WIDE R24, R18, 0x4, R16 ;  /* 0x0000000412187825 */ /* 0x000fc800078e0210 */
[--C-:B------:R-:W-:Y:S01]  /*06e0*/  IMAD.WIDE R26, R11, 0x4, R16.reuse ;  /* 0x000000040b1a7825 */ /* 0x100fe200078e0210 */
[----:B------:R-:W2:Y:S03]  /*06f0*/  LDG.E R23, desc[UR10][R24.64] ;  /* 0x0000000a18177981 */ /* 0x000ea6000c1e1900 */
[----:B------:R-:W-:-:S06]  /*0700*/  IMAD.WIDE R16, R20, 0x4, R16 ;  /* 0x0000000414107825 */ /* 0x000fcc00078e0210 */
[----:B------:R-:W3:Y:S04]  /*0710*/  LDG.E R16, desc[UR10][R16.64] ;  /* 0x0000000a10107981 */ /* 0x000ee8000c1e1900 */
[----:B------:R0:W2:Y:S04]  /*0720*/  LDG.E R24, desc[UR10][R14.64] ;  /* 0x0000000a0e187981 */ /* 0x0000a8000c1e1900 */
[----:B------:R-:W4:Y:S01]  /*0730*/  LDG.E R25, desc[UR10][R26.64] ;  /* 0x0000000a1a197981 */ /* 0x000f22000c1e1900 */
[----:B0-----:R-:W-:-:S05]  /*0740*/  IMAD.WIDE.U32 R14, R10, 0x4, R14 ;  /* 0x000000040a0e7825 */ /* 0x001fca00078e000e */
[----:B------:R0:W4:Y:S02]  /*0750*/  LDG.E R26, desc[UR10][R14.64] ;  /* 0x0000000a0e1a7981 */ /* 0x000124000c1e1900 */
[----:B0-----:R-:W-:-:S05]  /*0760*/  IMAD.WIDE.U32 R14, R10, 0x4, R14 ;  /* 0x000000040a0e7825 */ /* 0x001fca00078e000e */
[----:B------:R-:W3:Y:S01]  /*0770*/  LDG.E R28, desc[UR10][R14.64] ;  /* 0x0000000a0e1c7981 */ /* 0x000ee2000c1e1900 */
[----:B------:R-:W-:-:S04]  /*0780*/  UIADD3 UR8, UPT, UPT, UR8, 0x8, URZ ;  /* 0x0000000808087890 */ /* 0x000fc8000fffe0ff */
[----:B------:R-:W-:Y:S01]  /*0790*/  UISETP.NE.AND UP0, UPT, UR8, URZ, UPT ;  /* 0x000000ff0800728c */ /* 0x000fe2000bf05270 */
[C---:B------:R-:W-:Y:S02]  /*07a0*/  LEA R3, R4.reuse, R3, 0x3 ;  /* 0x0000000304037211 */ /* 0x040fe400078e18ff */
[C---:B------:R-:W-:Y:S02]  /*07b0*/  LEA R21, R4.reuse, R21, 0x3 ;  /* 0x0000001504157211 */ /* 0x040fe400078e18ff */
[C---:B------:R-:W-:Y:S02]  /*07c0*/  LEA R12, R4.reuse, R12, 0x3 ;  /* 0x0000000c040c7211 */ /* 0x040fe400078e18ff */
[C---:B------:R-:W-:Y:S02]  /*07d0*/  LEA R13, R4.reuse, R13, 0x3 ;  /* 0x0000000d040d7211 */ /* 0x040fe400078e18ff */
[C---:B------:R-:W-:Y:S02]  /*07e0*/  LEA R18, R4.reuse, R18, 0x3 ;  /* 0x0000001204127211 */ /* 0x040fe400078e18ff */
[----:B------:R-:W-:-:S02]  /*07f0*/  LEA R19, R4, R19, 0x3 ;  /* 0x0000001304137211 */ /* 0x000fc400078e18ff */
[C---:B------:R-:W-:Y:S02]  /*0800*/  LEA R11, R4.reuse, R11, 0x3 ;  /* 0x0000000b040b7211 */ /* 0x040fe400078e18ff */
[----:B------:R-:W-:Y:S01]  /*0810*/  LEA R20, R4, R20, 0x3 ;  /* 0x0000001404147211 */ /* 0x000fe200078e18ff */
[----:B------:R-:W-:Y:S01]  /*0820*/  UIADD3 UR4, UPT, UPT, UR4, 0x8, URZ ;  /* 0x0000000804047890 */ /* 0x000fe2000fffe0ff */
[----:B--2---:R-:W-:-:S04]  /*0830*/  FFMA R23, R24, R23, R22 ;  /* 0x0000001718177223 */ /* 0x004fc80000000016 */
[----:B----4-:R-:W-:-:S04]  /*0840*/  FFMA R23, R26, R25, R23 ;  /* 0x000000191a177223 */ /* 0x010fc80000000017 */
[----:B---3--:R-:W-:Y:S01]  /*0850*/  FFMA R24, R28, R16, R23 ;  /* 0x000000101c187223 */ /* 0x008fe20000000017 */
[----:B------:R-:W-:Y:S06]  /*0860*/  BRA.U UP0, `(.L_x_24) ;  /* 0xfffffffd00207547 */ /* 0x000fec000b83ffff */
[----:B------:R-:W-:-:S05]  /*0870*/  UMOV UR4, UR5 ;  /* 0x0000000500047c82 */ /* 0x000fca0008000000 */
.L_x_23:
[----:B------:R-:W-:-:S09]  /*0880*/  UISETP.NE.AND UP0, UPT, UR7, URZ, UPT ;  /* 0x000000ff0700728c */ /* 0x000fd2000bf05270 */
[----:B------:R-:W-:Y:S05]  /*0890*/  BRA.U !UP0, `(.L_x_25) ;  /* 0x0000000508487547 */ /* 0x000fea000b800000 */
[----:B------:R-:W-:Y:S02]  /*08a0*/  UIADD3 UR5, UPT, UPT, UR7, -0x1, URZ ;  /* 0xffffffff07057890 */ /* 0x000fe4000fffe0ff */
[----:B------:R-:W-:Y:S02]  /*08b0*/  ULOP3.LUT UP1, UR8, UR13, 0x3, URZ, 0xc0, !UPT ;  /* 0x000000030d087892 */ /* 0x000fe4000f82c0ff */
[----:B------:R-:W-:-:S09]  /*08c0*/  UISETP.GE.U32.AND UP0, UPT, UR5, 0x3, UPT ;  /* 0x000000030500788c */ /* 0x000fd2000bf06070 */
[----:B------:R-:W-:Y:S05]  /*08d0*/  BRA.U !UP0, `(.L_x_26) ;  /* 0x0000000108907547 */ /* 0x000fea000b800000 */
[----:B------:R-:W0:Y:S01]  /*08e0*/  LDC R3, c[0x0][0x39c] ;  /* 0x0000e700ff037b82 */ /* 0x000e220000000800 */
[----:B------:R-:W-:Y:S02]  /*08f0*/  IADD3 R13, PT, PT, R9, UR4, RZ ;  /* 0x00000004090d7c10 */ /* 0x000fe4000fffe0ff */
[----:B------:R-:W-:-:S05]  /*0900*/  IADD3 R12, PT, PT, R8, UR4, RZ ;  /* 0x00000004080c7c10 */ /* 0x000fca000fffe0ff */
[----:B------:R-:W1:Y:S08]  /*0910*/  LDC R25, c[0x0][0x3a0] ;  /* 0x0000e800ff197b82 */ /* 0x000e700000000800 */
[----:B------:R-:W2:Y:S08]  /*0920*/  LDC.64 R20, c[0x0][0x380] ;  /* 0x0000e000ff147b82 */ /* 0x000eb00000000a00 */
[----:B------:R-:W3:Y:S01]  /*0930*/  LDC.64 R10, c[0x0][0x388] ;  /* 0x0000e200ff0a7b82 */ /* 0x000ee20000000a00 */
[----:B0-----:R-:W-:-:S02]  /*0940*/  IMAD R14, R13, R3, R6 ;  /* 0x000000030d0e7224 */ /* 0x001fc400078e0206 */
[----:B------:R-:W-:Y:S02]  /*0950*/  IMAD R13, R12, R3, R6 ;  /* 0x000000030c0d7224 */ /* 0x000fe400078e0206 */
[C---:B-1----:R-:W-:Y:S01]  /*0960*/  IMAD R23, R14.reuse, R25, UR9 ;  /* 0x000000090e177e24 */ /* 0x042fe2000f8e0219 */
[----:B------:R-:W-:-:S04]  /*0970*/  IADD3 R14, PT, PT, R14, R3, RZ ;  /* 0x000000030e0e7210 */ /* 0x000fc80007ffe0ff */
[----:B------:R-:W-:Y:S01]  /*0980*/  IADD3 R16, PT, PT, R14, R3, RZ ;  /* 0x000000030e107210 */ /* 0x000fe20007ffe0ff */
[----:B--2---:R-:W-:-:S03]  /*0990*/  IMAD.WIDE R20, R13, 0x4, R20 ;  /* 0x000000040d147825 */ /* 0x004fc600078e0214 */
[----:B------:R-:W-:Y:S01]  /*09a0*/  IADD3 R26, PT, PT, R16, R3, RZ ;  /* 0x00000003101a7210 */ /* 0x000fe20007ffe0ff */
[----:B------:R-:W-:Y:S02]  /*09b0*/  IMAD R15, R14, R25, UR9 ;  /* 0x000000090e0f7e24 */ /* 0x000fe4000f8e0219 */
[----:B------:R-:W-:Y:S02]  /*09c0*/  IMAD.WIDE.U32 R12, R3, 0x4, R20 ;  /* 0x00000004030c7825 */ /* 0x000fe400078e0014 */
[----:B------:R-:W2:Y:S02]  /*09d0*/  LDG.E R21, desc[UR10][R20.64] ;  /* 0x0000000a14157981 */ /* 0x000ea4000c1e1900 */
[----:B---3--:R-:W-:-:S04]  /*09e0*/  IMAD.WIDE R22, R23, 0x4, R10 ;  /* 0x0000000417167825 */ /* 0x008fc800078e020a */
[----:B------:R-:W-:Y:S02]  /*09f0*/  IMAD R17, R16, R25, UR9 ;  /* 0x0000000910117e24 */ /* 0x000fe4000f8e0219 */
[----:B------:R-:W-:Y:S01]  /*0a00*/  IMAD.WIDE R14, R15, 0x4, R10 ;  /* 0x000000040f0e7825 */ /* 0x000fe200078e020a */
[----:B------:R-:W2:Y:S03]  /*0a10*/  LDG.E R23, desc[UR10][R22.64] ;  /* 0x0000000a16177981 */ /* 0x000ea6000c1e1900 */
[----:B------:R-:W-:Y:S02]  /*0a20*/  IMAD.WIDE.U32 R18, R3, 0x4, R12 ;  /* 0x0000000403127825 */ /* 0x000fe400078e000c */
[----:B------:R-:W3:Y:S02]  /*0a30*/  LDG.E R14, desc[UR10][R14.64] ;  /* 0x0000000a0e0e7981 */ /* 0x000ee4000c1e1900 */
[----:B------:R-:W-:-:S02]  /*0a40*/  IMAD.WIDE R16, R17, 0x4, R10 ;  /* 0x0000000411107825 */ /* 0x000fc400078e020a */
[----:B------:R-:W3:Y:S02]  /*0a50*/  LDG.E R13, desc[UR10][R12.64] ;  /* 0x0000000a0c0d7981 */ /* 0x000ee4000c1e1900 */
[----:B------:R-:W-:Y:S02]  /*0a60*/  IMAD R25, R26, R25, UR9 ;  /* 0x000000091a197e24 */ /* 0x000fe4000f8e0219 */
[----:B------:R-:W-:Y:S01]  /*0a70*/  IMAD.WIDE.U32 R26, R3, 0x4, R18 ;  /* 0x00000004031a7825 */ /* 0x000fe200078e0012 */
[----:B------:R-:W4:Y:S03]  /*0a80*/  LDG.E R16, desc[UR10][R16.64] ;  /* 0x0000000a10107981 */ /* 0x000f26000c1e1900 */
[----:B------:R-:W-:Y:S01]  /*0a90*/  IMAD.WIDE R10, R25, 0x4, R10 ;  /* 0x00000004190a7825 */ /* 0x000fe200078e020a */
[----:B------:R-:W4:Y:S04]  /*0aa0*/  LDG.E R19, desc[UR10][R18.64] ;  /* 0x0000000a12137981 */ /* 0x000f28000c1e1900 */
[----:B------:R-:W5:Y:S04]  /*0ab0*/  LDG.E R27, desc[UR10][R26.64] ;  /* 0x0000000a1a1b7981 */ /* 0x000f68000c1e1900 */
[----:B------:R-:W5:Y:S01]  /*0ac0*/  LDG.E R10, desc[UR10][R10.64] ;  /* 0x0000000a0a0a7981 */ /* 0x000f62000c1e1900 */
[----:B------:R-:W-:Y:S01]  /*0ad0*/  UIADD3 UR4, UPT, UPT, UR4, 0x4, URZ ;  /* 0x0000000404047890 */ /* 0x000fe2000fffe0ff */
[----:B--2---:R-:W-:-:S04]  /*0ae0*/  FFMA R24, R21, R23, R24 ;  /* 0x0000001715187223 */ /* 0x004fc80000000018 */
[----:B---3--:R-:W-:-:S04]  /*0af0*/  FFMA R24, R13, R14, R24 ;  /* 0x0000000e0d187223 */ /* 0x008fc80000000018 */
[----:B----4-:R-:W-:-:S04]  /*0b00*/  FFMA R24, R19, R16, R24 ;  /* 0x0000001013187223 */ /* 0x010fc80000000018 */
[----:B-----5:R-:W-:-:S07]  /*0b10*/  FFMA R24, R27, R10, R24 ;  /* 0x0000000a1b187223 */ /* 0x020fce0000000018 */
.L_x_26:
[----:B------:R-:W-:Y:S05]  /*0b20*/  BRA.U !UP1, `(.L_x_25) ;  /* 0x0000000109a47547 */ /* 0x000fea000b800000 */
[----:B------:R-:W-:Y:S02]  /*0b30*/  UISETP.NE.AND UP0, UPT, UR8, 0x1, UPT ;  /* 0x000000010800788c */ /* 0x000fe4000bf05270 */
[----:B------:R-:W-:-:S04]  /*0b40*/  ULOP3.LUT UR5, UR13, 0x1, URZ, 0xc0, !UPT ;  /* 0x000000010d057892 */ /* 0x000fc8000f8ec0ff */
[----:B------:R-:W-:-:S03]  /*0b50*/  UISETP.NE.U32.AND UP1, UPT, UR5, 0x1, UPT ;  /* 0x000000010500788c */ /* 0x000fc6000bf25070 */
[----:B------:R-:W-:Y:S08]  /*0b60*/  BRA.U !UP0, `(.L_x_27) ;  /* 0x0000000108587547 */ /* 0x000ff0000b800000 */
[----:B------:R-:W0:Y:S01]  /*0b70*/  LDC R17, c[0x0][0x39c] ;  /* 0x0000e700ff117b82 */ /* 0x000e220000000800 */
[----:B------:R-:W-:Y:S02]  /*0b80*/  IADD3 R14, PT, PT, R9, UR4, RZ ;  /* 0x00000004090e7c10 */ /* 0x000fe4000fffe0ff */
[----:B------:R-:W-:-:S05]  /*0b90*/  IADD3 R3, PT, PT, R8, UR4, RZ ;  /* 0x0000000408037c10 */ /* 0x000fca000fffe0ff */
[----:B------:R-:W1:Y:S08]  /*0ba0*/  LDC R15, c[0x0][0x3a0] ;  /* 0x0000e800ff0f7b82 */ /* 0x000e700000000800 */
[----:B------:R-:W2:Y:S08]  /*0bb0*/  LDC.64 R12, c[0x0][0x380] ;  /* 0x0000e000ff0c7b82 */ /* 0x000eb00000000a00 */
[----:B------:R-:W3:Y:S01]  /*0bc0*/  LDC.64 R10, c[0x0][0x388] ;  /* 0x0000e200ff0a7b82 */ /* 0x000ee20000000a00 */
[----:B0-----:R-:W-:-:S02]  /*0bd0*/  IMAD R14, R14, R17, R6 ;  /* 0x000000110e0e7224 */ /* 0x001fc400078e0206 */
[----:B------:R-:W-:-:S03]  /*0be0*/  IMAD R3, R3, R17, R6 ;  /* 0x0000001103037224 */ /* 0x000fc600078e0206 */
[C---:B------:R-:W-:Y:S01]  /*0bf0*/  IADD3 R16, PT, PT, R14.reuse, R17, RZ ;  /* 0x000000110e107210 */ /* 0x040fe20007ffe0ff */
[----:B-1----:R-:W-:Y:S02]  /*0c00*/  IMAD R19, R14, R15, UR9 ;  /* 0x000000090e137e24 */ /* 0x002fe4000f8e020f */
[----:B--2---:R-:W-:-:S04]  /*0c10*/  IMAD.WIDE R12, R3, 0x4, R12 ;  /* 0x00000004030c7825 */ /* 0x004fc800078e020c */
[----:B------:R-:W-:Y:S02]  /*0c20*/  IMAD R3, R16, R15, UR9 ;  /* 0x0000000910037e24 */ /* 0x000fe4000f8e020f */
[----:B------:R-:W-:Y:S02]  /*0c30*/  IMAD.WIDE.U32 R16, R17, 0x4, R12 ;  /* 0x0000000411107825 */ /* 0x000fe400078e000c */
[----:B------:R-:W2:Y:S02]  /*0c40*/  LDG.E R13, desc[UR10][R12.64] ;  /* 0x0000000a0c0d7981 */ /* 0x000ea4000c1e1900 */
[--C-:B---3--:R-:W-:Y:S02]  /*0c50*/  IMAD.WIDE R14, R19, 0x4, R10.reuse ;  /* 0x00000004130e7825 */ /* 0x108fe400078e020a */
[----:B------:R-:W3:Y:S02]  /*0c60*/  LDG.E R17, desc[UR10][R16.64] ;  /* 0x0000000a10117981 */ /* 0x000ee4000c1e1900 */
[----:B------:R-:W-:-:S02]  /*0c70*/  IMAD.WIDE R10, R3, 0x4, R10 ;  /* 0x00000004030a7825 */ /* 0x000fc400078e020a */
[----:B------:R-:W2:Y:S04]  /*0c80*/  LDG.E R14, desc[UR10][R14.64] ;  /* 0x0000000a0e0e7981 */ /* 0x000ea8000c1e1900 */
[----:B------:R-:W3:Y:S01]  /*0c90*/  LDG.E R10, desc[UR10][R10.64] ;  /* 0x0000000a0a0a7981 */ /* 0x000ee2000c1e1900 */
[----:B------:R-:W-:Y:S01]  /*0ca0*/  UIADD3 UR4, UPT, UPT, UR4, 0x2, URZ ;  /* 0x0000000204047890 */ /* 0x000fe2000fffe0ff */
[----:B--2---:R-:W-:-:S04]  /*0cb0*/  FFMA R24, R13, R14, R24 ;  /* 0x0000000e0d187223 */ /* 0x004fc80000000018 */
[----:B---3--:R-:W-:-:S07]  /*0cc0*/  FFMA R24, R17, R10, R24 ;  /* 0x0000000a11187223 */ /* 0x008fce0000000018 */
.L_x_27:
[----:B------:R-:W-:Y:S05]  /*0cd0*/  BRA.U UP1, `(.L_x_25) ;  /* 0x0000000101387547 */ /* 0x000fea000b800000 */
[----:B------:R-:W0:Y:S01]  /*0ce0*/  LDC R14, c[0x0][0x3a0] ;  /* 0x0000e800ff0e7b82 */ /* 0x000e220000000800 */
[----:B------:R-:W1:Y:S01]  /*0cf0*/  LDCU UR5, c[0x0][0x39c] ;  /* 0x00007380ff0577ac */ /* 0x000e620008000800 */
[----:B------:R-:W-:Y:S02]  /*0d00*/  IADD3 R9, PT, PT, R9, UR4, RZ ;  /* 0x0000000409097c10 */ /* 0x000fe4000fffe0ff */
[----:B------:R-:W-:-:S04]  /*0d10*/  IADD3 R3, PT, PT, R8, UR4, RZ ;  /* 0x0000000408037c10 */ /* 0x000fc8000fffe0ff */
[----:B------:R-:W2:Y:S08]  /*0d20*/  LDC.64 R12, c[0x0][0x380] ;  /* 0x0000e000ff0c7b82 */ /* 0x000eb00000000a00 */
[----:B------:R-:W3:Y:S01]  /*0d30*/  LDC.64 R10, c[0x0][0x388] ;  /* 0x0000e200ff0a7b82 */ /* 0x000ee20000000a00 */
[--C-:B-1----:R-:W-:Y:S02]  /*0d40*/  IMAD R9, R9, UR5, R6.reuse ;  /* 0x0000000509097c24 */ /* 0x102fe4000f8e0206 */
[----:B------:R-:W-:-:S02]  /*0d50*/  IMAD R3, R3, UR5, R6 ;  /* 0x0000000503037c24 */ /* 0x000fc4000f8e0206 */
[----:B0-----:R-:W-:Y:S02]  /*0d60*/  IMAD R9, R9, R14, UR9 ;  /* 0x0000000909097e24 */ /* 0x001fe4000f8e020e */
[----:B--2---:R-:W-:-:S06]  /*0d70*/  IMAD.WIDE R12, R3, 0x4, R12 ;  /* 0x00000004030c7825 */ /* 0x004fcc00078e020c */
[----:B------:R-:W2:Y:S01]  /*0d80*/  LDG.E R13, desc[UR10][R12.64] ;  /* 0x0000000a0c0d7981 */ /* 0x000ea2000c1e1900 */
[----:B---3--:R-:W-:-:S06]  /*0d90*/  IMAD.WIDE R10, R9, 0x4, R10 ;  /* 0x00000004090a7825 */ /* 0x008fcc00078e020a */
[----:B------:R-:W2:Y:S02]  /*0da0*/  LDG.E R10, desc[UR10][R10.64] ;  /* 0x0000000a0a0a7981 */ /* 0x000ea4000c1e1900 */
[----:B--2---:R-:W-:-:S07]  /*0db0*/  FFMA R24, R13, R10, R24 ;  /* 0x0000000a0d187223 */ /* 0x004fce0000000018 */
.L_x_25:
[----:B------:R-:W-:-:S04]  /*0dc0*/  IADD3 R7, PT, PT, R7, 0x1, RZ ;  /* 0x0000000107077810 */ /* 0x000fc80007ffe0ff */
[----:B------:R-:W-:-:S13]  /*0dd0*/  ISETP.NE.AND P0, PT, R7, UR13, PT ;  /* 0x0000000d07007c0c */ /* 0x000fda000bf05270 */
[----:B------:R-:W-:Y:S05]  /*0de0*/  @P0 BRA `(.L_x_28) ;  /* 0xfffffff400340947 */ /* 0x000fea000383ffff */
[----:B------:R-:W0:Y:S01]  /*0df0*/  LDCU UR4, c[0x0][0x39c] ;  /* 0x00007380ff0477ac */ /* 0x000e220008000800 */
[----:B------:R-:W-:-:S04]  /*0e00*/  IADD3 R6, PT, PT, R6, 0x1, RZ ;  /* 0x0000000106067810 */ /* 0x000fc80007ffe0ff */
[----:B0-----:R-:W-:-:S13]  /*0e10*/  ISETP.NE.AND P0, PT, R6, UR4, PT ;  /* 0x0000000406007c0c */ /* 0x001fda000bf05270 */
[----:B------:R-:W-:Y:S05]  /*0e20*/  @P0 BRA `(.L_x_29) ;  /* 0xfffffff400200947 */ /* 0x000fea000383ffff */
.L_x_22:
[----:B------:R-:W0:Y:S01]  /*0e30*/  S2R R6, SR_CTAID.X ;  /* 0x0000000000067919 */ /* 0x000e220000002500 */
[----:B------:R-:W1:Y:S01]  /*0e40*/  LDC.64 R8, c[0x0][0x3a0] ;  /* 0x0000e800ff087b82 */ /* 0x000e620000000a00 */
[----:B------:R-:W2:Y:S07]  /*0e50*/  LDCU UR4, c[0x0][0x3a8] ;  /* 0x00007500ff0477ac */ /* 0x000eae0008000800 */
[----:B------:R-:W3:Y:S01]  /*0e60*/  LDC.64 R4, c[0x0][0x390] ;  /* 0x0000e400ff047b82 */ /* 0x000ee20000000a00 */
[----:B--2---:R-:W-:-:S02]  /*0e70*/  UIADD3 UR4, UPT, UPT, -UR13, UR4, URZ ;  /* 0x000000040d047290 */ /* 0x004fc4000fffe1ff */
[----:B-1----:R-:W-:-:S05]  /*0e80*/  IADD3 R3, PT, PT, R9, -UR13, RZ ;  /* 0x8000000d09037c10 */ /* 0x002fca000fffe0ff */
[----:B0-----:R-:W-:-:S05]  /*0e90*/  IMAD R3, R3, R6, R6 ;  /* 0x0000000603037224 */ /* 0x001fca00078e0206 */
[----:B------:R-:W-:-:S05]  /*0ea0*/  IADD3 R3, PT, PT, R0, R3, RZ ;  /* 0x0000000300037210 */ /* 0x000fca0007ffe0ff */
[----:B------:R-:W-:-:S05]  /*0eb0*/  IMAD R3, R3, UR4, R3 ;  /* 0x0000000403037c24 */ /* 0x000fca000f8e0203 */
[----:B------:R-:W-:-:S05]  /*0ec0*/  IADD3 R3, PT, PT, R2, R3, RZ ;  /* 0x0000000302037210 */ /* 0x000fca0007ffe0ff */
[----:B------:R-:W-:-:S04]  /*0ed0*/  IMAD R3, R3, R8, UR9 ;  /* 0x0000000903037e24 */ /* 0x000fc8000f8e0208 */
[----:B---3--:R-:W-:-:S05]  /*0ee0*/  IMAD.WIDE R2, R3, 0x4, R4 ;  /* 0x0000000403027825 */ /* 0x008fca00078e0204 */
[----:B------:R-:W-:Y:S01]  /*0ef0*/  STG.E desc[UR10][R2.64], R24 ;  /* 0x0000001802007986 */ /* 0x000fe2000c10190a */
[----:B------:R-:W-:Y:S05]  /*0f00*/  EXIT ;  /* 0x000000000000794d */ /* 0x000fea0003800000 */
.L_x_30:
        /* <DEDUP_REMOVED lines=15> */
.L_x_41:


//--------------------- .text._Z23convLayer_forward_naivePfS_S_iiiiiii --------------------------
	.section	.text._Z23convLayer_forward_naivePfS_S_iiiiiii,"ax",@progbits
	.align	128
        .global         _Z23convLayer_forward_naivePfS_S_iiiiiii
        .type           _Z23convLayer_forward_naivePfS_S_iiiiiii,@function
        .size           _Z23convLayer_forward_naivePfS_S_iiiiiii,(.L_x_42 - _Z23convLayer_forward_naivePfS_S_iiiiiii)
        .other          _Z23convLayer_forward_naivePfS_S_iiiiiii,@"STO_CUDA_ENTRY STV_DEFAULT"
_Z23convLayer_forward_naivePfS_S_iiiiiii:
.text._Z23convLayer_forward_naivePfS_S_iiiiiii:
[----:B------:R-:W-:Y:S08]  /*0000*/  LDC R1, c[0x0][0x37c] ;  /* 0x0000df00ff017b82 */ /* 0x000ff00000000800 */
[----:B------:R-:W0:Y:S01]  /*0010*/  LDC R5, c[0x0][0x3b0] ;  /* 0x0000ec00ff057b82 */ /* 0x000e220000000800 */
[----:B------:R-:W1:Y:S01]  /*0020*/  LDCU UR5, c[0x0][0x364] ;  /* 0x00006c80ff0577ac */ /* 0x000e620008000800 */
[----:B------:R-:W-:Y:S01]  /*0030*/  MOV R18, RZ ;  /* 0x000000ff00127202 */ /* 0x000fe20000000f00 */
[----:B------:R-:W2:Y:S05]  /*0040*/  LDCU UR6, c[0x0][0x360] ;  /* 0x00006c00ff0677ac */ /* 0x000eaa0008000800 */
[----:B------:R-:W3:Y:S01]  /*0050*/  S2UR UR4, SR_CTAID.Z ;  /* 0x00000000000479c3 */ /* 0x000ee20000002700 */
[----:B------:R-:W4:Y:S07]  /*0060*/  LDCU.64 UR8, c[0x0][0x358] ;  /* 0x00006b00ff0877ac */ /* 0x000f2e0008000a00 */
[----:B------:R-:W5:Y:S01]  /*0070*/  LDC R13, c[0x0][0x3ac] ;  /* 0x0000eb00ff0d7b82 */ /* 0x000f620000000800 */
[----:B0-----:R-:W0:Y:S01]  /*0080*/  I2F.U32.RP R0, R5 ;  /* 0x0000000500007306 */ /* 0x001e220000209000 */
[----:B------:R-:W-:-:S06]  /*0090*/  ISETP.NE.U32.AND P2, PT, R5, RZ, PT ;  /* 0x000000ff0500720c */ /* 0x000fcc0003f45070 */
[----:B------:R-:W1:Y:S01]  /*00a0*/  S2UR UR10, SR_CTAID.X ;  /* 0x00000000000a79c3 */ /* 0x000e620000002500 */
[----:B0-----:R-:W0:Y:S02]  /*00b0*/  MUFU.RCP R0, R0 ;  /* 0x0000000000007308 */ /* 0x001e240000001000 */
[----:B0-----:R-:W-:-:S06]  /*00c0*/  IADD3 R2, PT, PT, R0, 0xffffffe, RZ ;  /* 0x0ffffffe00027810 */ /* 0x001fcc0007ffe0ff */
[----:B------:R0:W2:Y:S02]  /*00d0*/  F2I.FTZ.U32.TRUNC.NTZ R3, R2 ;  /* 0x0000000200037305 */ /* 0x0000a4000021f000 */
[----:B0-----:R-:W-:Y:S01]  /*00e0*/  HFMA2 R2, -RZ, RZ, 0, 0 ;  /* 0x00000000ff027431 */ /* 0x001fe200000001ff */
[----:B--2---:R-:W-:-:S05]  /*00f0*/  IADD3 R4, PT, PT, RZ, -R3, RZ ;  /* 0x80000003ff047210 */ /* 0x004fca0007ffe0ff */
[----:B------:R-:W-:-:S04]  /*0100*/  IMAD R7, R4, R5, RZ ;  /* 0x0000000504077224 */ /* 0x000fc800078e02ff */
[----:B------:R-:W-:Y:S02]  /*0110*/  IMAD.HI.U32 R3, R3, R7, R2 ;  /* 0x0000000703037227 */ /* 0x000fe400078e0002 */
[----:B------:R-:W1:Y:S04]  /*0120*/  S2R R7, SR_TID.Y ;  /* 0x0000000000077919 */ /* 0x000e680000002200 */
[----:B---3--:R-:W-:Y:S01]  /*0130*/  IMAD.HI.U32 R4, R3, UR4, RZ ;  /* 0x0000000403047c27 */ /* 0x008fe2000f8e00ff */
[----:B------:R-:W0:Y:S04]  /*0140*/  S2R R2, SR_TID.X ;  /* 0x0000000000027919 */ /* 0x000e280000002100 */
[----:B------:R-:W-:Y:S01]  /*0150*/  IADD3 R6, PT, PT, -R4, RZ, RZ ;  /* 0x000000ff04067210 */ /* 0x000fe20007ffe1ff */
[----:B------:R-:W2:Y:S04]  /*0160*/  S2R R3, SR_CTAID.Y ;  /* 0x0000000000037919 */ /* 0x000ea80000002600 */
[----:B------:R-:W-:-:S02]  /*0170*/  IMAD R0, R5, R6, UR4 ;  /* 0x0000000405007e24 */ /* 0x000fc4000f8e0206 */
[----:B------:R-:W3:Y:S03]  /*0180*/  LDC R6, c[0x0][0x39c] ;  /* 0x0000e700ff067b82 */ /* 0x000ee60000000800 */
[----:B------:R-:W-:-:S13]  /*0190*/  ISETP.GE.U32.AND P0, PT, R0, R5, PT ;  /* 0x000000050000720c */ /* 0x000fda0003f06070 */
[-C--:B------:R-:W-:Y:S02]  /*01a0*/  @P0 IADD3 R0, PT, PT, R0, -R5.reuse, RZ ;  /* 0x8000000500000210 */ /* 0x080fe40007ffe0ff */
[----:B------:R-:W-:Y:S02]  /*01b0*/  @P0 IADD3 R4, PT, PT, R4, 0x1, RZ ;  /* 0x0000000104040810 */ /* 0x000fe40007ffe0ff */
[----:B------:R-:W-:Y:S02]  /*01c0*/  ISETP.GE.U32.AND P1, PT, R0, R5, PT ;  /* 0x000000050000720c */ /* 0x000fe40003f26070 */
[----:B-----5:R-:W-:-:S04]  /*01d0*/  ISETP.GE.AND P0, PT, R13, 0x1, PT ;  /* 0x000000010d00780c */ /* 0x020fc80003f06270 */
[----:B---3--:R-:W-:-:S07]  /*01e0*/  ISETP.LT.OR P0, PT, R6, 0x1, !P0 ;  /* 0x000000010600780c */ /* 0x008fce0004701670 */
[----:B------:R-:W-:Y:S02]  /*01f0*/  @P1 IADD3 R4, PT, PT, R4, 0x1, RZ ;  /* 0x0000000104041810 */ /* 0x000fe40007ffe0ff */
[----:B------:R-:W-:-:S04]  /*0200*/  @!P2 LOP3.LUT R4, RZ, R5, RZ, 0x33, !PT ;  /* 0x00000005ff04a212 */ /* 0x000fc800078e33ff */
[----:B------:R-:W-:-:S05]  /*0210*/  IADD3 R0, PT, PT, -R4, RZ, RZ ;  /* 0x000000ff04007210 */ /* 0x000fca0007ffe1ff */
[----:B------:R-:W-:Y:S02]  /*0220*/  IMAD R5, R5, R0, UR4 ;  /* 0x0000000405057e24 */ /* 0x000fe4000f8e0200 */
[----:B-1----:R-:W-:Y:S02]  /*0230*/  IMAD R0, R4, UR5, R7 ;  /* 0x0000000504007c24 */ /* 0x002fe4000f8e0207 */
[----:B0-----:R-:W-:Y:S01]  /*0240*/  IMAD R5, R5, UR6, R2 ;  /* 0x0000000605057c24 */ /* 0x001fe2000f8e0202 */
[----:B--2-4-:R-:W-:Y:S06]  /*0250*/  @P0 BRA `(.L_x_31) ;  /* 0x0000000800b40947 */ /* 0x014fec0003800000 */
[----:B------:R-:W0:Y:S01]  /*0260*/  LDCU.64 UR6, c[0x0][0x388] ;  /* 0x00007100ff0677ac */ /* 0x000e220008000a00 */
[C---:B------:R-:W-:Y:S02]  /*0270*/  LOP3.LUT R6, R13.reuse, 0x7ffffff0, RZ, 0xc0, !PT ;  /* 0x7ffffff00d067812 */ /* 0x040fe400078ec0ff */
[C---:B------:R-:W-:Y:S02]  /*0280*/  LOP3.LUT R2, R13.reuse, 0xf, RZ, 0xc0, !PT ;  /* 0x0000000f0d027812 */ /* 0x040fe400078ec0ff */
[C---:B------:R-:W-:Y:S02]  /*0290*/  LOP3.LUT R4, R13.reuse, 0x7, RZ, 0xc0, !PT ;  /* 0x000000070d047812 */ /* 0x040fe400078ec0ff */
[----:B------:R-:W-:Y:S02]  /*02a0*/  LOP3.LUT R7, R13, 0x3, RZ, 0xc0, !PT ;  /* 0x000000030d077812 */ /* 0x000fe400078ec0ff */
[----:B------:R-:W-:Y:S02]  /*02b0*/  MOV R8, RZ ;  /* 0x000000ff00087202 */ /* 0x000fe40000000f00 */
[----:B------:R-:W-:-:S02]  /*02c0*/  MOV R18, RZ ;  /* 0x000000ff00127202 */ /* 0x000fc40000000f00 */
[----:B------:R-:W-:Y:S01]  /*02d0*/  IADD3 R9, PT, PT, -R6, RZ, RZ ;  /* 0x000000ff06097210 */ /* 0x000fe20007ffe1ff */
[----:B0-----:R-:W-:-:S04]  /*02e0*/  UIADD3 UR6, UP0, UPT, UR6, 0x20, URZ ;  /* 0x0000002006067890 */ /* 0x001fc8000ff1e0ff */
[----:B------:R-:W-:-:S12]  /*02f0*/  UIADD3.X UR7, UPT, UPT, URZ, UR7, URZ, UP0, !UPT ;  /* 0x00000007ff077290 */ /* 0x000fd800087fe4ff */
.L_x_38:
[----:B------:R-:W0:Y:S01]  /*0300*/  LDC R13, c[0x0][0x39c] ;  /* 0x0000e700ff0d7b82 */ /* 0x000e220000000800 */
[----:B------:R-:W1:Y:S01]  /*0310*/  LDCU UR4, c[0x0][0x3a4] ;  /* 0x00007480ff0477ac */ /* 0x000e620008000800 */
[--C-:B0-----:R-:W-:Y:S02]  /*0320*/  IMAD R11, R13, UR10, R8.reuse ;  /* 0x0000000a0d0b7c24 */ /* 0x101fe4000f8e0208 */
[-C--:B------:R-:W-:Y:S01]  /*0330*/  IMAD R10, R3, R13.reuse, R8 ;  /* 0x0000000d030a7224 */ /* 0x080fe200078e0208 */
[----:B------:R-:W-:Y:S01]  /*0340*/  IADD3 R8, PT, PT, R8, 0x1, RZ ;  /* 0x0000000108087810 */ /* 0x000fe20007ffe0ff */
[----:B-1----:R-:W-:Y:S01]  /*0350*/  IMAD R11, R11, UR4, R0 ;  /* 0x000000040b0b7c24 */ /* 0x002fe2000f8e0200 */
[----:B------:R-:W-:Y:S02]  /*0360*/  UMOV UR4, URZ ;  /* 0x000000ff00047c82 */ /* 0x000fe40008000000 */
[----:B------:R-:W-:-:S13]  /*0370*/  ISETP.NE.AND P0, PT, R8, R13, PT ;  /* 0x0000000d0800720c */ /* 0x000fda0003f05270 */
.L_x_37:
[----:B------:R-:W0:Y:S01]  /*0380*/  LDC.64 R12, c[0x0][0x3a8] ;  /* 0x0000ea00ff0c7b82 */ /* 0x000e220000000a00 */
[----:B------:R-:W-:Y:S01]  /*0390*/  IADD3 R19, PT, PT, R11, UR4, RZ ;  /* 0x000000040b137c10 */ /* 0x000fe2000fffe0ff */
[----:B------:R-:W-:Y:S01]  /*03a0*/  HFMA2 R20, -RZ, RZ, 0, 0 ;  /* 0x00000000ff147431 */ /* 0x000fe200000001ff */
[----:B0-----:R-:W-:Y:S01]  /*03b0*/  ISETP.GE.U32.AND P2, PT, R13, 0x10, PT ;  /* 0x000000100d00780c */ /* 0x001fe20003f46070 */
[-C--:B------:R-:W-:Y:S01]  /*03c0*/  IMAD R14, R10, R13.reuse, UR4 ;  /* 0x000000040a0e7e24 */ /* 0x080fe2000f8e020d */
[----:B------:R-:W-:Y:S01]  /*03d0*/  UIADD3 UR4, UPT, UPT, UR4, 0x1, URZ ;  /* 0x0000000104047890 */ /* 0x000fe2000fffe0ff */
[----:B------:R-:W-:Y:S02]  /*03e0*/  IMAD R19, R19, R12, R5 ;  /* 0x0000000c13137224 */ /* 0x000fe400078e0205 */
[----:B------:R-:W-:-:S03]  /*03f0*/  IMAD R12, R14, R13, RZ ;  /* 0x0000000d0e0c7224 */ /* 0x000fc600078e02ff */
[----:B------:R-:W-:-:S05]  /*0400*/  ISETP.NE.AND P1, PT, R13, UR4, PT ;  /* 0x000000040d007c0c */ /* 0x000fca000bf25270 */
[----:B------:R-:W-:Y:S08]  /*0410*/  @!P2 BRA `(.L_x_32) ;  /* 0x0000000000fca947 */ /* 0x000ff00003800000 */
[----:B------:R-:W-:Y:S01]  /*0420*/  MOV R21, R12 ;  /* 0x0000000c00157202 */ /* 0x000fe20000000f00 */
[----:B------:R-:W-:Y:S01]  /*0430*/  UMOV UR5, URZ ;  /* 0x000000ff00057c82 */ /* 0x000fe20008000000 */
[----:B------:R-:W-:-:S07]  /*0440*/  MOV R20, R9 ;  /* 0x0000000900147202 */ /* 0x000fce0000000f00 */
.L_x_33:
[----:B------:R-:W0:Y:S01]  /*0450*/  LDC.64 R14, c[0x0][0x380] ;  /* 0x0000e000ff0e7b82 */ /* 0x000e220000000a00 */
[----:B------:R-:W-:Y:S02]  /*0460*/  IADD3 R23, PT, PT, R19, UR5, RZ ;  /* 0x0000000513177c10 */ /* 0x000fe4000fffe0ff */
[----:B------:R-:W-:Y:S02]  /*0470*/  MOV R16, UR6 ;  /* 0x0000000600107c02 */ /* 0x000fe40008000f00 */
[----:B------:R-:W-:-:S03]  /*0480*/  MOV R17, UR7 ;  /* 0x0000000700117c02 */ /* 0x000fc60008000f00 */
[----:B------:R-:W-:-:S05]  /*0490*/  IMAD.WIDE R16, R21, 0x4, R16 ;  /* 0x0000000415107825 */ /* 0x000fca00078e0210 */
[----:B------:R-:W2:Y:S04]  /*04a0*/  LDG.E R22, desc[UR8][R16.64+-0x20] ;  /* 0xffffe00810167981 */ /* 0x000ea8000c1e1900 */
[----:B------:R-:W3:Y:S04]  /*04b0*/  LDG.E R24, desc[UR8][R16.64+-0x1c] ;  /* 0xffffe40810187981 */ /* 0x000ee8000c1e1900 */
[----:B------:R-:W4:Y:S01]  /*04c0*/  LDG.E R26, desc[UR8][R16.64+0x14] ;  /* 0x00001408101a7981 */ /* 0x000f22000c1e1900 */
[----:B0-----:R-:W-:-:S03]  /*04d0*/  IMAD.WIDE R14, R23, 0x4, R14 ;  /* 0x00000004170e7825 */ /* 0x001fc600078e020e */
[----:B------:R-:W5:Y:S04]  /*04e0*/  LDG.E R27, desc[UR8][R16.64+0x18] ;  /* 0x00001808101b7981 */ /* 0x000f68000c1e1900 */
[----:B------:R-:W2:Y:S04]  /*04f0*/  LDG.E R23, desc[UR8][R14.64] ;  /* 0x000000080e177981 */ /* 0x000ea8000c1e1900 */
[----:B------:R-:W3:Y:S04]  /*0500*/  LDG.E R25, desc[UR8][R14.64+0x4] ;  /* 0x000004080e197981 */ /* 0x000ee8000c1e1900 */
[----:B------:R-:W5:Y:S01]  /*0510*/  LDG.E R29, desc[UR8][R16.64+0x1c] ;  /* 0x00001c08101d7981 */ /* 0x000f62000c1e1900 */
[----:B--2---:R-:W-:-:S03]  /*0520*/  FFMA R22, R23, R22, R18 ;  /* 0x0000001617167223 */ /* 0x004fc60000000012 */
[----:B------:R-:W2:Y:S04]  /*0530*/  LDG.E R23, desc[UR8][R14.64+0x8] ;  /* 0x000008080e177981 */ /* 0x000ea8000c1e1900 */
[----:B------:R-:W2:Y:S01]  /*0540*/  LDG.E R18, desc[UR8][R16.64+-0x18] ;  /* 0xffffe80810127981 */ /* 0x000ea2000c1e1900 */
[----:B---3--:R-:W-:-:S03]  /*0550*/  FFMA R22, R25, R24, R22 ;  /* 0x0000001819167223 */ /* 0x008fc60000000016 */
[----:B------:R-:W3:Y:S04]  /*0560*/  LDG.E R25, desc[UR8][R14.64+0xc] ;  /* 0x00000c080e197981 */ /* 0x000ee8000c1e1900 */
[----:B------:R-:W3:Y:S01]  /*0570*/  LDG.E R24, desc[UR8][R16.64+-0x14] ;  /* 0xffffec0810187981 */ /* 0x000ee2000c1e1900 */
        /* <DEDUP_REMOVED lines=28> */
[----:B------:R-:W4:Y:S04]  /*0740*/  LDG.E R25, desc[UR8][R14.64+0x34] ;  /* 0x000034080e197981 */ /* 0x000f28000c1e1900 */
[----:B------:R-:W5:Y:S04]  /*0750*/  LDG.E R22, desc[UR8][R14.64+0x38] ;  /* 0x000038080e167981 */ /* 0x000f68000c1e1900 */
[----:B------:R-:W3:Y:S01]  /*0760*/  LDG.E R24, desc[UR8][R14.64+0x3c] ;  /* 0x00003c080e187981 */ /* 0x000ee2000c1e1900 */
[----:B------:R-:W-:-:S04]  /*0770*/  IADD3 R20, PT, PT, R20, 0x10, RZ ;  /* 0x0000001014147810 */ /* 0x000fc80007ffe0ff */
[----:B------:R-:W-:Y:S01]  /*0780*/  ISETP.NE.AND P2, PT, R20, RZ, PT ;  /* 0x000000ff1400720c */ /* 0x000fe20003f45270 */
[----:B------:R-:W-:Y:S01]  /*0790*/  UIADD3 UR5, UPT, UPT, UR5, 0x10, URZ ;  /* 0x0000001005057890 */ /* 0x000fe2000fffe0ff */
[----:B------:R-:W-:Y:S01]  /*07a0*/  IADD3 R21, PT, PT, R21, 0x10, RZ ;  /* 0x0000001015157810 */ /* 0x000fe20007ffe0ff */
[----:B--2---:R-:W-:-:S04]  /*07b0*/  FFMA R18, R23, R18, R28 ;  /* 0x0000001217127223 */ /* 0x004fc8000000001c */
[----:B----4-:R-:W-:-:S04]  /*07c0*/  FFMA R25, R25, R26, R18 ;  /* 0x0000001a19197223 */ /* 0x010fc80000000012 */
[----:B-----5:R-:W-:-:S04]  /*07d0*/  FFMA R25, R22, R27, R25 ;  /* 0x0000001b16197223 */ /* 0x020fc80000000019 */
[----:B---3--:R-:W-:Y:S01]  /*07e0*/  FFMA R18, R24, R29, R25 ;  /* 0x0000001d18127223 */ /* 0x008fe20000000019 */
[----:B------:R-:W-:Y:S06]  /*07f0*/  @P2 BRA `(.L_x_33) ;  /* 0xfffffffc00142947 */ /* 0x000fec000383ffff */
[----:B------:R-:W-:-:S07]  /*0800*/  MOV R20, R6 ;  /* 0x0000000600147202 */ /* 0x000fce0000000f00 */
.L_x_32:
[----:B------:R-:W-:-:S13]  /*0810*/  ISETP.NE.AND P2, PT, R2, RZ, PT ;  /* 0x000000ff0200720c */ /* 0x000fda0003f45270 */
[----:B------:R-:W-:Y:S05]  /*0820*/  @!P2 BRA `(.L_x_34) ;  /* 0x000000040038a947 */ /* 0x000fea0003800000 */
[----:B------:R-:W-:Y:S02]  /*0830*/  IADD3 R14, PT, PT, R2, -0x1, RZ ;  /* 0xffffffff020e7810 */ /* 0x000fe40007ffe0ff */
[----:B------:R-:W-:Y:S02]  /*0840*/  ISETP.NE.AND P3, PT, R4, RZ, PT ;  /* 0x000000ff0400720c */ /* 0x000fe40003f65270 */
[----:B------:R-:W-:-:S13]  /*0850*/  ISETP.GE.U32.AND P2, PT, R14, 0x7, PT ;  /* 0x000000070e00780c */ /* 0x000fda0003f46070 */
[----:B------:R-:W-:Y:S05]  /*0860*/  @!P2 BRA `(.L_x_35) ;  /* 0x00000000007ca947 */ /* 0x000fea0003800000 */
[----:B------:R-:W0:Y:S01]  /*0870*/  LDC.64 R14, c[0x0][0x380] ;  /* 0x0000e000ff0e7b82 */ /* 0x000e220000000a00 */
[-C--:B------:R-:W-:Y:S02]  /*0880*/  IADD3 R21, PT, PT, R19, R20.reuse, RZ ;  /* 0x0000001413157210 */ /* 0x080fe40007ffe0ff */
[----:B------:R-:W-:-:S05]  /*0890*/  IADD3 R23, PT, PT, R12, R20, RZ ;  /* 0x000000140c177210 */ /* 0x000fca0007ffe0ff */
[----:B------:R-:W1:Y:S01]  /*08a0*/  LDC.64 R16, c[0x0][0x388] ;  /* 0x0000e200ff107b82 */ /* 0x000e620000000a00 */
[----:B0-----:R-:W-:-:S05]  /*08b0*/  IMAD.WIDE R14, R21, 0x4, R14 ;  /* 0x00000004150e7825 */ /* 0x001fca00078e020e */
[----:B------:R-:W2:Y:S01]  /*08c0*/  LDG.E R21, desc[UR8][R14.64] ;  /* 0x000000080e157981 */ /* 0x000ea2000c1e1900 */
[----:B-1----:R-:W-:-:S03]  /*08d0*/  IMAD.WIDE R16, R23, 0x4, R16 ;  /* 0x0000000417107825 */ /* 0x002fc600078e0210 */
[----:B------:R-:W3:Y:S04]  /*08e0*/  LDG.E R25, desc[UR8][R14.64+0x8] ;  /* 0x000008080e197981 */ /* 0x000ee8000c1e1900 */
[----:B------:R-:W2:Y:S04]  /*08f0*/  LDG.E R22, desc[UR8][R16.64] ;  /* 0x0000000810167981 */ /* 0x000ea8000c1e1900 */
[----:B------:R-:W4:Y:S04]  /*0900*/  LDG.E R23, desc[UR8][R14.64+0x4] ;  /* 0x000004080e177981 */ /* 0x000f28000c1e1900 */
[----:B------:R-:W4:Y:S04]  /*0910*/  LDG.E R24, desc[UR8][R16.64+0x4] ;  /* 0x0000040810187981 */ /* 0x000f28000c1e1900 */
[----:B------:R-:W3:Y:S04]  /*0920*/  LDG.E R26, desc[UR8][R16.64+0x8] ;  /* 0x00000808101a7981 */ /* 0x000ee8000c1e1900 */
[----:B------:R-:W5:Y:S04]  /*0930*/  LDG.E R27, desc[UR8][R14.64+0x1c] ;  /* 0x00001c080e1b7981 */ /* 0x000f68000c1e1900 */
[----:B------:R-:W5:Y:S01]  /*0940*/  LDG.E R28, desc[UR8][R16.64+0x1c] ;  /* 0x00001c08101c7981 */ /* 0x000f62000c1e1900 */
[----:B--2---:R-:W-:-:S03]  /*0950*/  FFMA R22, R21, R22, R18 ;  /* 0x0000001615167223 */ /* 0x004fc60000000012 */
[----:B------:R-:W2:Y:S04]  /*0960*/  LDG.E R21, desc[UR8][R14.64+0xc] ;  /* 0x00000c080e157981 */ /* 0x000ea8000c1e1900 */
[----:B------:R-:W2:Y:S01]  /*0970*/  LDG.E R18, desc[UR8][R16.64+0xc] ;  /* 0x00000c0810127981 */ /* 0x000ea2000c1e1900 */
[----:B----4-:R-:W-:-:S03]  /*0980*/  FFMA R22, R23, R24, R22 ;  /* 0x0000001817167223 */ /* 0x010fc60000000016 */
[----:B------:R-:W4:Y:S01]  /*0990*/  LDG.E R23, desc[UR8][R16.64+0x10] ;  /* 0x0000100810177981 */ /* 0x000f22000c1e1900 */
[----:B---3--:R-:W-:-:S03]  /*09a0*/  FFMA R26, R25, R26, R22 ;  /* 0x0000001a191a7223 */ /* 0x008fc60000000016 */
[----:B------:R-:W4:Y:S04]  /*09b0*/  LDG.E R22, desc[UR8][R14.64+0x10] ;  /* 0x000010080e167981 */ /* 0x000f28000c1e1900 */
[----:B------:R-:W3:Y:S04]  /*09c0*/  LDG.E R24, desc[UR8][R14.64+0x14] ;  /* 0x000014080e187981 */ /* 0x000ee8000c1e1900 */
[----:B------:R-:W3:Y:S01]  /*09d0*/  LDG.E R25, desc[UR8][R16.64+0x14] ;  /* 0x0000140810197981 */ /* 0x000ee2000c1e1900 */
[----:B--2---:R-:W-:-:S03]  /*09e0*/  FFMA R21, R21, R18, R26 ;  /* 0x0000001215157223 */ /* 0x004fc6000000001a */
[----:B------:R-:W2:Y:S04]  /*09f0*/  LDG.E R18, desc[UR8][R14.64+0x18] ;  /* 0x000018080e127981 */ /* 0x000ea8000c1e1900 */
[----:B------:R-:W2:Y:S01]  /*0a00*/  LDG.E R26, desc[UR8][R16.64+0x18] ;  /* 0x00001808101a7981 */ /* 0x000ea2000c1e1900 */
[----:B----4-:R-:W-:-:S04]  /*0a10*/  FFMA R21, R22, R23, R21 ;  /* 0x0000001716157223 */ /* 0x010fc80000000015 */
[----:B---3--:R-:W-:Y:S01]  /*0a20*/  FFMA R21, R24, R25, R21 ;  /* 0x0000001918157223 */ /* 0x008fe20000000015 */
[----:B------:R-:W-:-:S03]  /*0a30*/  IADD3 R20, PT, PT, R20, 0x8, RZ ;  /* 0x0000000814147810 */ /* 0x000fc60007ffe0ff */
[----:B--2---:R-:W-:-:S04]  /*0a40*/  FFMA R18, R18, R26, R21 ;  /* 0x0000001a12127223 */ /* 0x004fc80000000015 */
[----:B-----5:R-:W-:-:S07]  /*0a50*/  FFMA R18, R27, R28, R18 ;  /* 0x0000001c1b127223 */ /* 0x020fce0000000012 */
.L_x_35:
        /* <DEDUP_REMOVED lines=13> */
[----:B------:R-:W4:Y:S04]  /*0b30*/  LDG.E R23, desc[UR8][R16.64] ;  /* 0x0000000810177981 */ /* 0x000f28000c1e1900 */
[----:B------:R-:W4:Y:S04]  /*0b40*/  LDG.E R22, desc[UR8][R14.64] ;  /* 0x000000080e167981 */ /* 0x000f28000c1e1900 */
[----:B------:R-:W2:Y:S04]  /*0b50*/  LDG.E R24, desc[UR8][R14.64+0x4] ;  /* 0x000004080e187981 */ /* 0x000ea8000c1e1900 */
[----:B------:R-:W3:Y:S04]  /*0b60*/  LDG.E R26, desc[UR8][R14.64+0x8] ;  /* 0x000008080e1a7981 */ /* 0x000ee8000c1e1900 */
[----:B------:R-:W5:Y:S04]  /*0b70*/  LDG.E R28, desc[UR8][R16.64+0xc] ;  /* 0x00000c08101c7981 */ /* 0x000f68000c1e1900 */
[----:B------:R-:W5:Y:S01]  /*0b80*/  LDG.E R27, desc[UR8][R14.64+0xc] ;  /* 0x00000c080e1b7981 */ /* 0x000f62000c1e1900 */
[----:B------:R-:W-:Y:S01]  /*0b90*/  IADD3 R20, PT, PT, R20, 0x4, RZ ;  /* 0x0000000414147810 */ /* 0x000fe20007ffe0ff */
[----:B----4-:R-:W-:-:S04]  /*0ba0*/  FFMA R22, R23, R22, R18 ;  /* 0x0000001617167223 */ /* 0x010fc80000000012 */
[----:B--2---:R-:W-:-:S04]  /*0bb0*/  FFMA R22, R25, R24, R22 ;  /* 0x0000001819167223 */ /* 0x004fc80000000016 */
[----:B---3--:R-:W-:-:S04]  /*0bc0*/  FFMA R21, R21, R26, R22 ;  /* 0x0000001a15157223 */ /* 0x008fc80000000016 */
[----:B-----5:R-:W-:-:S07]  /*0bd0*/  FFMA R18, R28, R27, R21 ;  /* 0x0000001b1c127223 */ /* 0x020fce0000000015 */
.L_x_36:
[----:B------:R-:W-:Y:S05]  /*0be0*/  @!P3 BRA `(.L_x_34) ;  /* 0x000000000048b947 */ /* 0x000fea0003800000 */
[----:B------:R-:W0:Y:S01]  /*0bf0*/  LDC.64 R14, c[0x0][0x380] ;  /* 0x0000e000ff0e7b82 */ /* 0x000e220000000a00 */
[-C--:B------:R-:W-:Y:S02]  /*0c00*/  IADD3 R19, PT, PT, R19, R20.reuse, RZ ;  /* 0x0000001413137210 */ /* 0x080fe40007ffe0ff */
[----:B------:R-:W-:-:S05]  /*0c10*/  IADD3 R21, PT, PT, R12, R20, RZ ;  /* 0x000000140c157210 */ /* 0x000fca0007ffe0ff */
[----:B------:R-:W1:Y:S01]  /*0c20*/  LDC.64 R16, c[0x0][0x388] ;  /* 0x0000e200ff107b82 */ /* 0x000e620000000a00 */
[----:B0-----:R-:W-:-:S05]  /*0c30*/  IMAD.WIDE R14, R19, 0x4, R14 ;  /* 0x00000004130e7825 */ /* 0x001fca00078e020e */
[----:B------:R-:W2:Y:S01]  /*0c40*/  LDG.E R19, desc[UR8][R14.64] ;  /* 0x000000080e137981 */ /* 0x000ea2000c1e1900 */
[----:B-1----:R-:W-:-:S05]  /*0c50*/  IMAD.WIDE R16, R21, 0x4, R16 ;  /* 0x0000000415107825 */ /* 0x002fca00078e0210 */
[----:B------:R-:W2:Y:S01]  /*0c60*/  LDG.E R12, desc[UR8][R16.64] ;  /* 0x00000008100c7981 */ /* 0x000ea2000c1e1900 */
[----:B------:R-:W-:Y:S01]  /*0c70*/  ISETP.NE.AND P2, PT, R7, 0x1, PT ;  /* 0x000000010700780c */ /* 0x000fe20003f45270 */
[----:B--2---:R-:W-:-:S12]  /*0c80*/  FFMA R18, R19, R12, R18 ;  /* 0x0000000c13127223 */ /* 0x004fd80000000012 */
[----:B------:R-:W-:Y:S05]  /*0c90*/  @!P2 BRA `(.L_x_34) ;  /* 0x00000000001ca947 */ /* 0x000fea0003800000 */
[----:B------:R-:W-:Y:S01]  /*0ca0*/  ISETP.NE.AND P2, PT, R7, 0x2, PT ;  /* 0x000000020700780c */ /* 0x000fe20003f45270 */
[----:B------:R-:W2:Y:S04]  /*0cb0*/  LDG.E R19, desc[UR8][R14.64+0x4] ;  /* 0x000004080e137981 */ /* 0x000ea8000c1e1900 */
[----:B------:R-:W2:Y:S08]  /*0cc0*/  LDG.E R12, desc[UR8][R16.64+0x4] ;  /* 0x00000408100c7981 */ /* 0x000eb0000c1e1900 */
[----:B------:R-:W3:Y:S04]  /*0cd0*/  @P2 LDG.E R21, desc[UR8][R14.64+0x8] ;  /* 0x000008080e152981 */ /* 0x000ee8000c1e1900 */
[----:B------:R-:W3:Y:S01]  /*0ce0*/  @P2 LDG.E R20, desc[UR8][R16.64+0x8] ;  /* 0x0000080810142981 */ /* 0x000ee2000c1e1900 */
[----:B--2---:R-:W-:-:S04]  /*0cf0*/  FFMA R18, R19, R12, R18 ;  /* 0x0000000c13127223 */ /* 0x004fc80000000012 */
[----:B---3--:R-:W-:-:S07]  /*0d00*/  @P2 FFMA R18, R21, R20, R18 ;  /* 0x0000001415122223 */ /* 0x008fce0000000012 */
.L_x_34:
[----:B------:R-:W-:Y:S05]  /*0d10*/  @P1 BRA `(.L_x_37) ;  /* 0xfffffff400981947 */ /* 0x000fea000383ffff */
[----:B------:R-:W-:Y:S05]  /*0d20*/  @P0 BRA `(.L_x_38) ;  /* 0xfffffff400740947 */ /* 0x000fea000383ffff */
.L_x_31:
[----:B------:R-:W0:Y:S01]  /*0d30*/  LDC.64 R8, c[0x0][0x3a0] ;  /* 0x0000e800ff087b82 */ /* 0x000e220000000a00 */
[----:B------:R-:W1:Y:S01]  /*0d40*/  LDCU UR4, c[0x0][0x3a8] ;  /* 0x00007500ff0477ac */ /* 0x000e620008000800 */
[----:B0-----:R-:W-:Y:S01]  /*0d50*/  IMAD R7, R8, UR10, R3 ;  /* 0x0000000a08077c24 */ /* 0x001fe2000f8e0203 */
[----:B------:R-:W-:-:S05]  /*0d60*/  IADD3 R4, PT, PT, -R13, R9, RZ ;  /* 0x000000090d047210 */ /* 0x000fca0007ffe1ff */
[----:B------:R-:W0:Y:S01]  /*0d70*/  LDC.64 R2, c[0x0][0x390] ;  /* 0x0000e400ff027b82 */ /* 0x000e220000000a00 */
[----:B-1----:R-:W-:Y:S01]  /*0d80*/  IADD3 R13, PT, PT, -R13, UR4, RZ ;  /* 0x000000040d0d7c10 */ /* 0x002fe2000fffe1ff */
[----:B------:R-:W-:-:S05]  /*0d90*/  IMAD R7, R4, R7, R7 ;  /* 0x0000000704077224 */ /* 0x000fca00078e0207 */
[----:B------:R-:W-:-:S05]  /*0da0*/  IADD3 R0, PT, PT, R0, R7, RZ ;  /* 0x0000000700007210 */ /* 0x000fca0007ffe0ff */
[----:B------:R-:W-:-:S05]  /*0db0*/  IMAD R0, R13, R0, R0 ;  /* 0x000000000d007224 */ /* 0x000fca00078e0200 */
[----:B------:R-:W-:-:S05]  /*0dc0*/  IADD3 R5, PT, PT, R5, R0, RZ ;  /* 0x0000000005057210 */ /* 0x000fca0007ffe0ff */
[----:B0-----:R-:W-:-:S05]  /*0dd0*/  IMAD.WIDE R2, R5, 0x4, R2 ;  /* 0x0000000405027825 */ /* 0x001fca00078e0202 */
[----:B------:R-:W-:Y:S01]  /*0de0*/  STG.E desc[UR8][R2.64], R18 ;  /* 0x0000001202007986 */ /* 0x000fe2000c101908 */
[----:B------:R-:W-:Y:S05]  /*0df0*/  EXIT ;  /* 0x000000000000794d */ /* 0x000fea0003800000 */
.L_x_39:
        /* <DEDUP_REMOVED lines=16> */
.L_x_42:


//--------------------- .nv.shared._Z24convLayer_forward_sharedPfS_S_iiiiii --------------------------
	.section	.nv.shared._Z24convLayer_forward_sharedPfS_S_iiiiii,"aw",@nobits
	.sectionflags	@""
	.align	4
.nv.shared._Z24convLayer_forward_sharedPfS_S_iiiiii:
	.zero		6308


//--------------------- .nv.shared.reserved.0     --------------------------
	.section	.nv.shared.reserved.0,"aw",@nobits
	.weak		__nv_reservedSMEM_offset_0_alias
	.size		__nv_reservedSMEM_offset_0_alias, 0, 64
	.other		__nv_reservedSMEM_offset_0_alias,@"STO_CUDA_RESERVED_SHARED STV_DEFAULT"
__nv_reservedSMEM_offset_0_alias:
	.zero		0
	.zero		64


//--------------------- .nv.constant0._Z24convLayer_forward_sharedPfS_S_iiiiii --------------------------
	.section	.nv.constant0._Z24convLayer_forward_sharedPfS_S_iiiiii,"a",@progbits
	.sectionflags	@""
	.align	4
.nv.constant0._Z24convLayer_forward_sharedPfS_S_iiiiii:
	.zero		944


//--------------------- .nv.constant0._Z31convLayer_forward_naive_channelPfS_S_iiiiiii --------------------------
	.section	.nv.constant0._Z31convLayer_forward_naive_channelPfS_S_iiiiiii,"a",@progbits
	.sectionflags	@""
	.align	4
.nv.constant0._Z31convLayer_forward_naive_channelPfS_S_iiiiiii:
	.zero		948


//--------------------- .nv.constant0._Z23convLayer_forward_naivePfS_S_iiiiiii --------------------------
	.section	.nv.constant0._Z23convLayer_forward_naivePfS_S_iiiiiii,"a",@progbits
	.sectionflags	@""
	.align	4
.nv.constant0._Z23convLayer_forward_naivePfS_S_iiiiiii:
	.zero		948


//--------------------- SYMBOLS --------------------------

	.type		.nv.reservedSmem.offset0,@object
	.size		.nv.reservedSmem.offset0,0x4
	.type		.nv.reservedSmem.cap,@object
	.size		.nv.reservedSmem.cap,0x4
